//
// Generated by NVIDIA NVVM Compiler
//
// Compiler Build ID: CL-36424714
// Cuda compilation tools, release 13.0, V13.0.88
// Based on NVVM 20.0.0
//

.version 9.0
.target sm_100
.address_size 64

	// .globl	_Z14stencil_kernelPfS_jS_
// _ZZ14stencil_kernelPfS_jS_E4in_s has been demoted
.global .align 1 .b8 _ZN34_INTERNAL_8090c3ce_4_k_cu_0bb3690b4cuda3std3__45__cpo5beginE[1];
.global .align 1 .b8 _ZN34_INTERNAL_8090c3ce_4_k_cu_0bb3690b4cuda3std3__45__cpo3endE[1];
.global .align 1 .b8 _ZN34_INTERNAL_8090c3ce_4_k_cu_0bb3690b4cuda3std3__45__cpo6cbeginE[1];
.global .align 1 .b8 _ZN34_INTERNAL_8090c3ce_4_k_cu_0bb3690b4cuda3std3__45__cpo4cendE[1];
.global .align 1 .b8 _ZN34_INTERNAL_8090c3ce_4_k_cu_0bb3690b4cuda3std3__45__cpo6rbeginE[1];
.global .align 1 .b8 _ZN34_INTERNAL_8090c3ce_4_k_cu_0bb3690b4cuda3std3__45__cpo4rendE[1];
.global .align 1 .b8 _ZN34_INTERNAL_8090c3ce_4_k_cu_0bb3690b4cuda3std3__45__cpo7crbeginE[1];
.global .align 1 .b8 _ZN34_INTERNAL_8090c3ce_4_k_cu_0bb3690b4cuda3std3__45__cpo5crendE[1];
.global .align 1 .b8 _ZN34_INTERNAL_8090c3ce_4_k_cu_0bb3690b4cuda3std3__436_GLOBAL__N__8090c3ce_4_k_cu_0bb3690b6ignoreE[1];
.global .align 1 .b8 _ZN34_INTERNAL_8090c3ce_4_k_cu_0bb3690b4cuda3std3__419piecewise_constructE[1];
.global .align 1 .b8 _ZN34_INTERNAL_8090c3ce_4_k_cu_0bb3690b4cuda3std3__48in_placeE[1];
.global .align 1 .b8 _ZN34_INTERNAL_8090c3ce_4_k_cu_0bb3690b4cuda3std3__420unreachable_sentinelE[1];
.global .align 1 .b8 _ZN34_INTERNAL_8090c3ce_4_k_cu_0bb3690b4cuda3std3__47nulloptE[1];
.global .align 1 .b8 _ZN34_INTERNAL_8090c3ce_4_k_cu_0bb3690b4cuda3std3__48unexpectE[1];
.global .align 1 .b8 _ZN34_INTERNAL_8090c3ce_4_k_cu_0bb3690b4cuda3std6ranges3__45__cpo4swapE[1];
.global .align 1 .b8 _ZN34_INTERNAL_8090c3ce_4_k_cu_0bb3690b4cuda3std6ranges3__45__cpo9iter_moveE[1];
.global .align 1 .b8 _ZN34_INTERNAL_8090c3ce_4_k_cu_0bb3690b4cuda3std6ranges3__45__cpo5beginE[1];
.global .align 1 .b8 _ZN34_INTERNAL_8090c3ce_4_k_cu_0bb3690b4cuda3std6ranges3__45__cpo3endE[1];
.global .align 1 .b8 _ZN34_INTERNAL_8090c3ce_4_k_cu_0bb3690b4cuda3std6ranges3__45__cpo6cbeginE[1];
.global .align 1 .b8 _ZN34_INTERNAL_8090c3ce_4_k_cu_0bb3690b4cuda3std6ranges3__45__cpo4cendE[1];
.global .align 1 .b8 _ZN34_INTERNAL_8090c3ce_4_k_cu_0bb3690b4cuda3std6ranges3__45__cpo7advanceE[1];
.global .align 1 .b8 _ZN34_INTERNAL_8090c3ce_4_k_cu_0bb3690b4cuda3std6ranges3__45__cpo9iter_swapE[1];
.global .align 1 .b8 _ZN34_INTERNAL_8090c3ce_4_k_cu_0bb3690b4cuda3std6ranges3__45__cpo4nextE[1];
.global .align 1 .b8 _ZN34_INTERNAL_8090c3ce_4_k_cu_0bb3690b4cuda3std6ranges3__45__cpo4prevE[1];
.global .align 1 .b8 _ZN34_INTERNAL_8090c3ce_4_k_cu_0bb3690b4cuda3std6ranges3__45__cpo4dataE[1];
.global .align 1 .b8 _ZN34_INTERNAL_8090c3ce_4_k_cu_0bb3690b4cuda3std6ranges3__45__cpo5cdataE[1];
.global .align 1 .b8 _ZN34_INTERNAL_8090c3ce_4_k_cu_0bb3690b4cuda3std6ranges3__45__cpo4sizeE[1];
.global .align 1 .b8 _ZN34_INTERNAL_8090c3ce_4_k_cu_0bb3690b4cuda3std6ranges3__45__cpo5ssizeE[1];
.global .align 1 .b8 _ZN34_INTERNAL_8090c3ce_4_k_cu_0bb3690b4cuda3std6ranges3__45__cpo8distanceE[1];
.global .align 1 .b8 _ZN34_INTERNAL_8090c3ce_4_k_cu_0bb3690b6thrust24THRUST_300001_SM_1000_NS8cuda_cub3parE[1];
.global .align 1 .b8 _ZN34_INTERNAL_8090c3ce_4_k_cu_0bb3690b6thrust24THRUST_300001_SM_1000_NS8cuda_cub10par_nosyncE[1];
.global .align 1 .b8 _ZN34_INTERNAL_8090c3ce_4_k_cu_0bb3690b6thrust24THRUST_300001_SM_1000_NS6system6detail10sequential3seqE[1];
.global .align 1 .b8 _ZN34_INTERNAL_8090c3ce_4_k_cu_0bb3690b6thrust24THRUST_300001_SM_1000_NS12placeholders2_1E[1];
.global .align 1 .b8 _ZN34_INTERNAL_8090c3ce_4_k_cu_0bb3690b6thrust24THRUST_300001_SM_1000_NS12placeholders2_2E[1];
.global .align 1 .b8 _ZN34_INTERNAL_8090c3ce_4_k_cu_0bb3690b6thrust24THRUST_300001_SM_1000_NS12placeholders2_3E[1];
.global .align 1 .b8 _ZN34_INTERNAL_8090c3ce_4_k_cu_0bb3690b6thrust24THRUST_300001_SM_1000_NS12placeholders2_4E[1];
.global .align 1 .b8 _ZN34_INTERNAL_8090c3ce_4_k_cu_0bb3690b6thrust24THRUST_300001_SM_1000_NS12placeholders2_5E[1];
.global .align 1 .b8 _ZN34_INTERNAL_8090c3ce_4_k_cu_0bb3690b6thrust24THRUST_300001_SM_1000_NS12placeholders2_6E[1];
.global .align 1 .b8 _ZN34_INTERNAL_8090c3ce_4_k_cu_0bb3690b6thrust24THRUST_300001_SM_1000_NS12placeholders2_7E[1];
.global .align 1 .b8 _ZN34_INTERNAL_8090c3ce_4_k_cu_0bb3690b6thrust24THRUST_300001_SM_1000_NS12placeholders2_8E[1];
.global .align 1 .b8 _ZN34_INTERNAL_8090c3ce_4_k_cu_0bb3690b6thrust24THRUST_300001_SM_1000_NS12placeholders2_9E[1];
.global .align 1 .b8 _ZN34_INTERNAL_8090c3ce_4_k_cu_0bb3690b6thrust24THRUST_300001_SM_1000_NS12placeholders3_10E[1];
.global .align 1 .b8 _ZN34_INTERNAL_8090c3ce_4_k_cu_0bb3690b6thrust24THRUST_300001_SM_1000_NS3seqE[1];

.visible .entry _Z14stencil_kernelPfS_jS_(
	.param .u64 .ptr .align 1 _Z14stencil_kernelPfS_jS__param_0,
	.param .u64 .ptr .align 1 _Z14stencil_kernelPfS_jS__param_1,
	.param .u32 _Z14stencil_kernelPfS_jS__param_2,
	.param .u64 .ptr .align 1 _Z14stencil_kernelPfS_jS__param_3
)
{
	.reg .pred 	%p<14>;
	.reg .b32 	%r<35>;
	.reg .b32 	%f<23>;
	.reg .b64 	%rd<11>;
	// demoted variable
	.shared .align 4 .b8 _ZZ14stencil_kernelPfS_jS_E4in_s[2048];
	ld.param.u64 	%rd1, [_Z14stencil_kernelPfS_jS__param_0];
	ld.param.u64 	%rd2, [_Z14stencil_kernelPfS_jS__param_1];
	ld.param.u32 	%r9, [_Z14stencil_kernelPfS_jS__param_2];
	ld.param.u64 	%rd3, [_Z14stencil_kernelPfS_jS__param_3];
	mov.u32 	%r10, %ctaid.z;
	shl.b32 	%r11, %r10, 3;
	mov.u32 	%r12, %tid.z;
	add.s32 	%r1, %r12, -1;
	add.s32 	%r2, %r1, %r11;
	mov.u32 	%r13, %ctaid.y;
	shl.b32 	%r14, %r13, 3;
	mov.u32 	%r15, %tid.y;
	add.s32 	%r3, %r15, -1;
	add.s32 	%r16, %r3, %r14;
	mov.u32 	%r17, %ctaid.x;
	shl.b32 	%r18, %r17, 3;
	mov.u32 	%r19, %tid.x;
	add.s32 	%r5, %r19, -1;
	add.s32 	%r6, %r5, %r18;
	max.u32 	%r20, %r2, %r16;
	shl.b32 	%r21, %r12, 8;
	mov.u32 	%r22, _ZZ14stencil_kernelPfS_jS_E4in_s;
	add.s32 	%r23, %r22, %r21;
	shl.b32 	%r24, %r15, 5;
	add.s32 	%r25, %r23, %r24;
	shl.b32 	%r26, %r19, 2;
	add.s32 	%r7, %r25, %r26;
	max.u32 	%r27, %r6, %r20;
	setp.ge.u32 	%p1, %r27, %r9;
	@%p1 bra 	$L__BB0_2;
	cvta.to.global.u64 	%rd4, %rd1;
	mad.lo.s32 	%r28, %r9, %r2, %r16;
	mad.lo.s32 	%r29, %r28, %r9, %r6;
	mul.wide.u32 	%rd5, %r29, 4;
	add.s64 	%rd6, %rd4, %rd5;
	ld.global.f32 	%f1, [%rd6];
	st.shared.f32 	[%r7], %f1;
$L__BB0_2:
	bar.sync 	0;
	setp.eq.s32 	%p2, %r2, 0;
	add.s32 	%r30, %r9, -1;
	setp.ge.u32 	%p3, %r2, %r30;
	setp.eq.s32 	%p4, %r16, 0;
	or.pred  	%p5, %p2, %p4;
	or.pred  	%p6, %p5, %p3;
	setp.ge.u32 	%p7, %r16, %r30;
	or.pred  	%p8, %p7, %p6;
	setp.eq.s32 	%p9, %r6, 0;
	or.pred  	%p10, %p9, %p8;
	setp.ge.u32 	%p11, %r6, %r30;
	or.pred  	%p12, %p11, %p10;
	@%p12 bra 	$L__BB0_5;
	max.u32 	%r31, %r1, %r3;
	max.u32 	%r32, %r5, %r31;
	setp.gt.u32 	%p13, %r32, 5;
	@%p13 bra 	$L__BB0_5;
	cvta.to.global.u64 	%rd7, %rd3;
	ld.global.f32 	%f2, [%rd7];
	ld.shared.f32 	%f3, [%r7];
	ld.global.f32 	%f4, [%rd7+4];
	ld.shared.f32 	%f5, [%r7+-4];
	mul.f32 	%f6, %f4, %f5;
	fma.rn.f32 	%f7, %f2, %f3, %f6;
	ld.global.f32 	%f8, [%rd7+8];
	ld.shared.f32 	%f9, [%r7+4];
	fma.rn.f32 	%f10, %f8, %f9, %f7;
	ld.global.f32 	%f11, [%rd7+12];
	ld.shared.f32 	%f12, [%r7+-32];
	fma.rn.f32 	%f13, %f11, %f12, %f10;
	ld.global.f32 	%f14, [%rd7+16];
	ld.shared.f32 	%f15, [%r7+32];
	fma.rn.f32 	%f16, %f14, %f15, %f13;
	ld.global.f32 	%f17, [%rd7+20];
	ld.shared.f32 	%f18, [%r7+-256];
	fma.rn.f32 	%f19, %f17, %f18, %f16;
	ld.global.f32 	%f20, [%rd7+24];
	ld.shared.f32 	%f21, [%r7+256];
	fma.rn.f32 	%f22, %f20, %f21, %f19;
	mad.lo.s32 	%r33, %r9, %r2, %r16;
	mad.lo.s32 	%r34, %r33, %r9, %r6;
	cvta.to.global.u64 	%rd8, %rd2;
	mul.wide.u32 	%rd9, %r34, 4;
	add.s64 	%rd10, %rd8, %rd9;
	st.global.f32 	[%rd10], %f22;
$L__BB0_5:
	ret;

}
	// .globl	_Z13stencil_naiveIfEvPT_S1_S1_j
.visible .entry _Z13stencil_naiveIfEvPT_S1_S1_j(
	.param .u64 .ptr .align 1 _Z13stencil_naiveIfEvPT_S1_S1_j_param_0,
	.param .u64 .ptr .align 1 _Z13stencil_naiveIfEvPT_S1_S1_j_param_1,
	.param .u64 .ptr .align 1 _Z13stencil_naiveIfEvPT_S1_S1_j_param_2,
	.param .u32 _Z13stencil_naiveIfEvPT_S1_S1_j_param_3
)
{
	.reg .pred 	%p<12>;
	.reg .b32 	%r<33>;
	.reg .b32 	%f<19>;
	.reg .b64 	%rd<21>;

	ld.param.u64 	%rd1, [_Z13stencil_naiveIfEvPT_S1_S1_j_param_0];
	ld.param.u64 	%rd2, [_Z13stencil_naiveIfEvPT_S1_S1_j_param_1];
	ld.param.u64 	%rd3, [_Z13stencil_naiveIfEvPT_S1_S1_j_param_2];
	ld.param.u32 	%r4, [_Z13stencil_naiveIfEvPT_S1_S1_j_param_3];
	mov.u32 	%r5, %ctaid.x;
	mov.u32 	%r6, %ntid.x;
	mov.u32 	%r7, %tid.x;
	mad.lo.s32 	%r1, %r5, %r6, %r7;
	mov.u32 	%r8, %ctaid.y;
	mov.u32 	%r9, %ntid.y;
	mov.u32 	%r10, %tid.y;
	mad.lo.s32 	%r2, %r8, %r9, %r10;
	mov.u32 	%r11, %ctaid.z;
	mov.u32 	%r12, %ntid.z;
	mov.u32 	%r13, %tid.z;
	mad.lo.s32 	%r3, %r11, %r12, %r13;
	setp.eq.s32 	%p1, %r1, 0;
	add.s32 	%r14, %r4, -1;
	setp.ge.u32 	%p2, %r1, %r14;
	setp.eq.s32 	%p3, %r2, 0;
	or.pred  	%p4, %p1, %p3;
	or.pred  	%p5, %p4, %p2;
	setp.ge.u32 	%p6, %r2, %r14;
	or.pred  	%p7, %p6, %p5;
	setp.eq.s32 	%p8, %r3, 0;
	or.pred  	%p9, %p8, %p7;
	setp.ge.u32 	%p10, %r3, %r14;
	or.pred  	%p11, %p10, %p9;
	@%p11 bra 	$L__BB1_2;
	cvta.to.global.u64 	%rd4, %rd2;
	cvta.to.global.u64 	%rd5, %rd1;
	cvta.to.global.u64 	%rd6, %rd3;
	ld.global.f32 	%f1, [%rd4];
	add.s32 	%r15, %r1, -1;
	mul.lo.s32 	%r16, %r4, %r15;
	mul.lo.s32 	%r17, %r4, %r2;
	add.s32 	%r18, %r17, %r3;
	mad.lo.s32 	%r19, %r16, %r4, %r18;
	mul.wide.u32 	%rd7, %r19, 4;
	add.s64 	%rd8, %rd5, %rd7;
	ld.global.f32 	%f2, [%rd8];
	ld.global.f32 	%f3, [%rd4+4];
	shl.b32 	%r20, %r4, 1;
	add.s32 	%r21, %r16, %r20;
	mad.lo.s32 	%r22, %r21, %r4, %r18;
	mul.wide.u32 	%rd9, %r22, 4;
	add.s64 	%rd10, %rd5, %rd9;
	ld.global.f32 	%f4, [%rd10];
	mul.f32 	%f5, %f3, %f4;
	fma.rn.f32 	%f6, %f1, %f2, %f5;
	ld.global.f32 	%f7, [%rd4+8];
	sub.s32 	%r23, %r21, %r4;
	mul.lo.s32 	%r24, %r23, %r4;
	sub.s32 	%r25, %r17, %r4;
	add.s32 	%r26, %r25, %r3;
	add.s32 	%r27, %r26, %r24;
	mul.wide.u32 	%rd11, %r27, 4;
	add.s64 	%rd12, %rd5, %rd11;
	ld.global.f32 	%f8, [%rd12];
	fma.rn.f32 	%f9, %f7, %f8, %f6;
	ld.global.f32 	%f10, [%rd4+12];
	add.s32 	%r28, %r18, %r4;
	add.s32 	%r29, %r28, %r24;
	mul.wide.u32 	%rd13, %r29, 4;
	add.s64 	%rd14, %rd5, %rd13;
	ld.global.f32 	%f11, [%rd14];
	fma.rn.f32 	%f12, %f10, %f11, %f9;
	ld.global.f32 	%f13, [%rd4+16];
	add.s32 	%r30, %r27, %r4;
	add.s32 	%r31, %r30, -1;
	mul.wide.u32 	%rd15, %r31, 4;
	add.s64 	%rd16, %rd5, %rd15;
	ld.global.f32 	%f14, [%rd16];
	fma.rn.f32 	%f15, %f13, %f14, %f12;
	ld.global.f32 	%f16, [%rd4+20];
	add.s32 	%r32, %r30, 1;
	mul.wide.u32 	%rd17, %r32, 4;
	add.s64 	%rd18, %rd5, %rd17;
	ld.global.f32 	%f17, [%rd18];
	fma.rn.f32 	%f18, %f16, %f17, %f15;
	mul.wide.u32 	%rd19, %r30, 4;
	add.s64 	%rd20, %rd6, %rd19;
	st.global.f32 	[%rd20], %f18;
$L__BB1_2:
	ret;

}
	// .globl	_ZN3cub18CUB_300001_SM_10006detail11EmptyKernelIvEEvv
.visible .entry _ZN3cub18CUB_300001_SM_10006detail11EmptyKernelIvEEvv()
{


	ret;

}
	// .globl	_ZN3cub18CUB_300001_SM_10006detail8for_each13static_kernelINS2_12policy_hub_t12policy_500_tEmN6thrust24THRUST_300001_SM_1000_NS8cuda_cub20__uninitialized_fill7functorINS7_10device_ptrIfEEfEEEEvT0_T1_
.visible .entry _ZN3cub18CUB_300001_SM_10006detail8for_each13static_kernelINS2_12policy_hub_t12policy_500_tEmN6thrust24THRUST_300001_SM_1000_NS8cuda_cub20__uninitialized_fill7functorINS7_10device_ptrIfEEfEEEEvT0_T1_(
	.param .u64 _ZN3cub18CUB_300001_SM_10006detail8for_each13static_kernelINS2_12policy_hub_t12policy_500_tEmN6thrust24THRUST_300001_SM_1000_NS8cuda_cub20__uninitialized_fill7functorINS7_10device_ptrIfEEfEEEEvT0_T1__param_0,
	.param .align 8 .b8 _ZN3cub18CUB_300001_SM_10006detail8for_each13static_kernelINS2_12policy_hub_t12policy_500_tEmN6thrust24THRUST_300001_SM_1000_NS8cuda_cub20__uninitialized_fill7functorINS7_10device_ptrIfEEfEEEEvT0_T1__param_1[16]
)
.maxntid 256
{
	.reg .pred 	%p<4>;
	.reg .b16 	%rs<5>;
	.reg .b32 	%r<10>;
	.reg .b32 	%f<3>;
	.reg .b64 	%rd<16>;

	ld.param.f32 	%f2, [_ZN3cub18CUB_300001_SM_10006detail8for_each13static_kernelINS2_12policy_hub_t12policy_500_tEmN6thrust24THRUST_300001_SM_1000_NS8cuda_cub20__uninitialized_fill7functorINS7_10device_ptrIfEEfEEEEvT0_T1__param_1+8];
	ld.param.u64 	%rd4, [_ZN3cub18CUB_300001_SM_10006detail8for_each13static_kernelINS2_12policy_hub_t12policy_500_tEmN6thrust24THRUST_300001_SM_1000_NS8cuda_cub20__uninitialized_fill7functorINS7_10device_ptrIfEEfEEEEvT0_T1__param_1];
	ld.param.u64 	%rd5, [_ZN3cub18CUB_300001_SM_10006detail8for_each13static_kernelINS2_12policy_hub_t12policy_500_tEmN6thrust24THRUST_300001_SM_1000_NS8cuda_cub20__uninitialized_fill7functorINS7_10device_ptrIfEEfEEEEvT0_T1__param_0];
	mov.u32 	%r7, %ctaid.x;
	mul.wide.u32 	%rd1, %r7, 512;
	sub.s64 	%rd2, %rd5, %rd1;
	setp.lt.u64 	%p1, %rd2, 512;
	@%p1 bra 	$L__BB3_2;
	mov.u32 	%r9, %tid.x;
	cvta.to.global.u64 	%rd11, %rd4;
	cvt.u64.u32 	%rd12, %r9;
	add.s64 	%rd13, %rd1, %rd12;
	shl.b64 	%rd14, %rd13, 2;
	add.s64 	%rd15, %rd11, %rd14;
	st.global.f32 	[%rd15], %f2;
	st.global.f32 	[%rd15+1024], %f2;
	bra.uni 	$L__BB3_6;
$L__BB3_2:
	cvta.to.global.u64 	%rd6, %rd4;
	mov.u32 	%r1, %tid.x;
	cvt.u64.u32 	%rd7, %r1;
	setp.le.u64 	%p2, %rd2, %rd7;
	add.s64 	%rd8, %rd1, %rd7;
	shl.b64 	%rd9, %rd8, 2;
	add.s64 	%rd3, %rd6, %rd9;
	@%p2 bra 	$L__BB3_4;
	st.global.f32 	[%rd3], %f2;
$L__BB3_4:
	add.s32 	%r8, %r1, 256;
	cvt.u64.u32 	%rd10, %r8;
	setp.le.u64 	%p3, %rd2, %rd10;
	@%p3 bra 	$L__BB3_6;
	st.global.f32 	[%rd3+1024], %f2;
$L__BB3_6:
	ret;

}


// ===== COMPILED SASS (sm_100) =====

	.target	sm_100

	.elftype	@"ET_EXEC"


//--------------------- .note.nv.tkinfo           --------------------------
	.section	.note.nv.tkinfo,"",@"SHT_NOTE"
	.sectionflags	@"SHF_NOTE_NV_TKINFO"
	.tkinfo
        /*0018*/ 	.word	0x00000002
        /*0030*/ 	.string	""
        /*0030*/ 	.string	"ptxas"
        /*0030*/ 	.string	"Cuda compilation tools, release 13.0, V13.0.88"
        /*0030*/ 	.string	"Build cuda_13.0.r13.0/compiler.36424714_0"
        /*0030*/ 	.string	"-arch sm_100 -m 64 "



//--------------------- .note.nv.cuinfo           --------------------------
	.section	.note.nv.cuinfo,"",@"SHT_NOTE"
	.sectionflags	@"SHF_NOTE_NV_CUINFO"
        /*0018*/ 	.short	0x0002
        /*001a*/ 	.short	0x0064
        /*001c*/ 	.short	0x0082
	.zero		2


//--------------------- .nv.info                  --------------------------
	.section	.nv.info,"",@"SHT_CUDA_INFO"
	.align	4


	//----- nvinfo : EIATTR_REGCOUNT
	.align		4
        /*0000*/ 	.byte	0x04, 0x2f
        /*0002*/ 	.short	(.L_44 - .L_43)
	.align		4
.L_43:
        /*0004*/ 	.word	index@(_Z14stencil_kernelPfS_jS_)
        /*0008*/ 	.word	0x00000019


	//----- nvinfo : EIATTR_FRAME_SIZE
	.align		4
.L_44:
        /*000c*/ 	.byte	0x04, 0x11
        /*000e*/ 	.short	(.L_46 - .L_45)
	.align		4
.L_45:
        /*0010*/ 	.word	index@(_Z14stencil_kernelPfS_jS_)
        /*0014*/ 	.word	0x00000000


	//----- nvinfo : EIATTR_REGCOUNT
	.align		4
.L_46:
        /*0018*/ 	.byte	0x04, 0x2f
        /*001a*/ 	.short	(.L_48 - .L_47)
	.align		4
.L_47:
        /*001c*/ 	.word	index@(_Z13stencil_naiveIfEvPT_S1_S1_j)
        /*0020*/ 	.word	0x0000001c


	//----- nvinfo : EIATTR_FRAME_SIZE
	.align		4
.L_48:
        /*0024*/ 	.byte	0x04, 0x11
        /*0026*/ 	.short	(.L_50 - .L_49)
	.align		4
.L_49:
        /*0028*/ 	.word	index@(_Z13stencil_naiveIfEvPT_S1_S1_j)
        /*002c*/ 	.word	0x00000000


	//----- nvinfo : EIATTR_REGCOUNT
	.align		4
.L_50:
        /*0030*/ 	.byte	0x04, 0x2f
        /*0032*/ 	.short	(.L_52 - .L_51)
	.align		4
.L_51:
        /*0034*/ 	.word	index@(_ZN3cub18CUB_300001_SM_10006detail11EmptyKernelIvEEvv)
        /*0038*/ 	.word	0x00000004


	//----- nvinfo : EIATTR_FRAME_SIZE
	.align		4
.L_52:
        /*003c*/ 	.byte	0x04, 0x11
        /*003e*/ 	.short	(.L_54 - .L_53)
	.align		4
.L_53:
        /*0040*/ 	.word	index@(_ZN3cub18CUB_300001_SM_10006detail11EmptyKernelIvEEvv)
        /*0044*/ 	.word	0x00000000


	//----- nvinfo : EIATTR_REGCOUNT
	.align		4
.L_54:
        /*0048*/ 	.byte	0x04, 0x2f
        /*004a*/ 	.short	(.L_56 - .L_55)
	.align		4
.L_55:
        /*004c*/ 	.word	index@(_ZN3cub18CUB_300001_SM_10006detail8for_each13static_kernelINS2_12policy_hub_t12policy_500_tEmN6thrust24THRUST_300001_SM_1000_NS8cuda_cub20__uninitialized_fill7functorINS7_10device_ptrIfEEfEEEEvT0_T1_)
        /*0050*/ 	.word	0x00000008


	//----- nvinfo : EIATTR_FRAME_SIZE
	.align		4
.L_56:
        /*0054*/ 	.byte	0x04, 0x11
        /*0056*/ 	.short	(.L_58 - .L_57)
	.align		4
.L_57:
        /*0058*/ 	.word	index@(_ZN3cub18CUB_300001_SM_10006detail8for_each13static_kernelINS2_12policy_hub_t12policy_500_tEmN6thrust24THRUST_300001_SM_1000_NS8cuda_cub20__uninitialized_fill7functorINS7_10device_ptrIfEEfEEEEvT0_T1_)
        /*005c*/ 	.word	0x00000000


	//----- nvinfo : EIATTR_MIN_STACK_SIZE
	.align		4
.L_58:
        /*0060*/ 	.byte	0x04, 0x12
        /*0062*/ 	.short	(.L_60 - .L_59)
	.align		4
.L_59:
        /*0064*/ 	.word	index@(_ZN3cub18CUB_300001_SM_10006detail8for_each13static_kernelINS2_12policy_hub_t12policy_500_tEmN6thrust24THRUST_300001_SM_1000_NS8cuda_cub20__uninitialized_fill7functorINS7_10device_ptrIfEEfEEEEvT0_T1_)
        /*0068*/ 	.word	0x00000000


	//----- nvinfo : EIATTR_MIN_STACK_SIZE
	.align		4
.L_60:
        /*006c*/ 	.byte	0x04, 0x12
        /*006e*/ 	.short	(.L_62 - .L_61)
	.align		4
.L_61:
        /*0070*/ 	.word	index@(_ZN3cub18CUB_300001_SM_10006detail11EmptyKernelIvEEvv)
        /*0074*/ 	.word	0x00000000


	//----- nvinfo : EIATTR_MIN_STACK_SIZE
	.align		4
.L_62:
        /*0078*/ 	.byte	0x04, 0x12
        /*007a*/ 	.short	(.L_64 - .L_63)
	.align		4
.L_63:
        /*007c*/ 	.word	index@(_Z13stencil_naiveIfEvPT_S1_S1_j)
        /*0080*/ 	.word	0x00000000


	//----- nvinfo : EIATTR_MIN_STACK_SIZE
	.align		4
.L_64:
        /*0084*/ 	.byte	0x04, 0x12
        /*0086*/ 	.short	(.L_66 - .L_65)
	.align		4
.L_65:
        /*0088*/ 	.word	index@(_Z14stencil_kernelPfS_jS_)
        /*008c*/ 	.word	0x00000000
.L_66:


//--------------------- .nv.compat                --------------------------
	.section	.nv.compat,"",@"SHT_CUDA_COMPAT_INFO"
	.align	4
        /*0000*/ 	.byte	0x02, 0x09, 0x00, 0x00, 0x02, 0x02, 0x01, 0x00, 0x02, 0x05, 0x05, 0x00, 0x03, 0x07, 0x01, 0x01
        /*0010*/ 	.byte	0x02, 0x03, 0x00, 0x00, 0x02, 0x06, 0x01, 0x00, 0x04, 0x0b, 0x08, 0x00, 0x09, 0x00, 0x00, 0x00
        /*0020*/ 	.byte	0x00, 0x00, 0x00, 0x00


//--------------------- .nv.info._ZN3cub18CUB_300001_SM_10006detail8for_each13static_kernelINS2_12policy_hub_t12policy_500_tEmN6thrust24THRUST_300001_SM_1000_NS8cuda_cub20__uninitialized_fill7functorINS7_10device_ptrIfEEfEEEEvT0_T1_ --------------------------
	.section	.nv.info._ZN3cub18CUB_300001_SM_10006detail8for_each13static_kernelINS2_12policy_hub_t12policy_500_tEmN6thrust24THRUST_300001_SM_1000_NS8cuda_cub20__uninitialized_fill7functorINS7_10device_ptrIfEEfEEEEvT0_T1_,"",@"SHT_CUDA_INFO"
	.sectionflags	@""
	.align	4


	//----- nvinfo : EIATTR_CUDA_API_VERSION
	.align		4
        /*0000*/ 	.byte	0x04, 0x37
        /*0002*/ 	.short	(.L_68 - .L_67)
.L_67:
        /*0004*/ 	.word	0x00000082


	//----- nvinfo : EIATTR_KPARAM_INFO
	.align		4
.L_68:
        /*0008*/ 	.byte	0x04, 0x17
        /*000a*/ 	.short	(.L_70 - .L_69)
.L_69:
        /*000c*/ 	.word	0x00000000
        /*0010*/ 	.short	0x0001
        /*0012*/ 	.short	0x0008
        /*0014*/ 	.byte	0x00, 0xf0, 0x41, 0x00


	//----- nvinfo : EIATTR_KPARAM_INFO
	.align		4
.L_70:
        /*0018*/ 	.byte	0x04, 0x17
        /*001a*/ 	.short	(.L_72 - .L_71)
.L_71:
        /*001c*/ 	.word	0x00000000
        /*0020*/ 	.short	0x0000
        /*0022*/ 	.short	0x0000
        /*0024*/ 	.byte	0x00, 0xf0, 0x21, 0x00


	//----- nvinfo : EIATTR_SPARSE_MMA_MASK
	.align		4
.L_72:
        /*0028*/ 	.byte	0x03, 0x50
        /*002a*/ 	.short	0x0000


	//----- nvinfo : EIATTR_MAXREG_COUNT
	.align		4
        /*002c*/ 	.byte	0x03, 0x1b
        /*002e*/ 	.short	0x00ff


	//----- nvinfo : EIATTR_MERCURY_ISA_VERSION
	.align		4
        /*0030*/ 	.byte	0x03, 0x5f
        /*0032*/ 	.short	0x0101


	//----- nvinfo : EIATTR_VRC_CTA_INIT_COUNT
	.align		4
        /*0034*/ 	.byte	0x02, 0x4a
	.zero		1
	.zero		1


	//----- nvinfo : EIATTR_EXIT_INSTR_OFFSETS
	.align		4
        /*0038*/ 	.byte	0x04, 0x1c
        /*003a*/ 	.short	(.L_74 - .L_73)


	//   ....[0]....
.L_73:
        /*003c*/ 	.word	0x00000130


	//   ....[1]....
        /*0040*/ 	.word	0x00000230


	//   ....[2]....
        /*0044*/ 	.word	0x00000260


	//----- nvinfo : EIATTR_MAX_THREADS
	.align		4
.L_74:
        /*0048*/ 	.byte	0x04, 0x05
        /*004a*/ 	.short	(.L_76 - .L_75)
.L_75:
        /*004c*/ 	.word	0x00000100
        /*0050*/ 	.word	0x00000001
        /*0054*/ 	.word	0x00000001


	//----- nvinfo : EIATTR_CBANK_PARAM_SIZE
	.align		4
.L_76:
        /*0058*/ 	.byte	0x03, 0x19
        /*005a*/ 	.short	0x0018


	//----- nvinfo : EIATTR_PARAM_CBANK
	.align		4
        /*005c*/ 	.byte	0x04, 0x0a
        /*005e*/ 	.short	(.L_78 - .L_77)
	.align		4
.L_77:
        /*0060*/ 	.word	index@(.nv.constant0._ZN3cub18CUB_300001_SM_10006detail8for_each13static_kernelINS2_12policy_hub_t12policy_500_tEmN6thrust24THRUST_300001_SM_1000_NS8cuda_cub20__uninitialized_fill7functorINS7_10device_ptrIfEEfEEEEvT0_T1_)
        /*0064*/ 	.short	0x0380
        /*0066*/ 	.short	0x0018


	//----- nvinfo : EIATTR_SW_WAR
	.align		4
.L_78:
        /*0068*/ 	.byte	0x04, 0x36
        /*006a*/ 	.short	(.L_80 - .L_79)
.L_79:
        /*006c*/ 	.word	0x00000008
.L_80:


//--------------------- .nv.info._ZN3cub18CUB_300001_SM_10006detail11EmptyKernelIvEEvv --------------------------
	.section	.nv.info._ZN3cub18CUB_300001_SM_10006detail11EmptyKernelIvEEvv,"",@"SHT_CUDA_INFO"
	.sectionflags	@""
	.align	4


	//----- nvinfo : EIATTR_CUDA_API_VERSION
	.align		4
        /*0000*/ 	.byte	0x04, 0x37
        /*0002*/ 	.short	(.L_82 - .L_81)
.L_81:
        /*0004*/ 	.word	0x00000082


	//----- nvinfo : EIATTR_SPARSE_MMA_MASK
	.align		4
.L_82:
        /*0008*/ 	.byte	0x03, 0x50
        /*000a*/ 	.short	0x0000


	//----- nvinfo : EIATTR_MAXREG_COUNT
	.align		4
        /*000c*/ 	.byte	0x03, 0x1b
        /*000e*/ 	.short	0x00ff


	//----- nvinfo : EIATTR_MERCURY_ISA_VERSION
	.align		4
        /*0010*/ 	.byte	0x03, 0x5f
        /*0012*/ 	.short	0x0101


	//----- nvinfo : EIATTR_VRC_CTA_INIT_COUNT
	.align		4
        /*0014*/ 	.byte	0x02, 0x4a
	.zero		1
	.zero		1


	//----- nvinfo : EIATTR_EXIT_INSTR_OFFSETS
	.align		4
        /*0018*/ 	.byte	0x04, 0x1c
        /*001a*/ 	.short	(.L_84 - .L_83)


	//   ....[0]....
.L_83:
        /*001c*/ 	.word	0x00000010


	//----- nvinfo : EIATTR_SW_WAR
	.align		4
.L_84:
        /*0020*/ 	.byte	0x04, 0x36
        /*0022*/ 	.short	(.L_86 - .L_85)
.L_85:
        /*0024*/ 	.word	0x00000008
.L_86:


//--------------------- .nv.info._Z13stencil_naiveIfEvPT_S1_S1_j --------------------------
	.section	.nv.info._Z13stencil_naiveIfEvPT_S1_S1_j,"",@"SHT_CUDA_INFO"
	.sectionflags	@""
	.align	4


	//----- nvinfo : EIATTR_CUDA_API_VERSION
	.align		4
        /*0000*/ 	.byte	0x04, 0x37
        /*0002*/ 	.short	(.L_88 - .L_87)
.L_87:
        /*0004*/ 	.word	0x00000082


	//----- nvinfo : EIATTR_KPARAM_INFO
	.align		4
.L_88:
        /*0008*/ 	.byte	0x04, 0x17
        /*000a*/ 	.short	(.L_90 - .L_89)
.L_89:
        /*000c*/ 	.word	0x00000000
        /*0010*/ 	.short	0x0003
        /*0012*/ 	.short	0x0018
        /*0014*/ 	.byte	0x00, 0xf0, 0x11, 0x00


	//----- nvinfo : EIATTR_KPARAM_INFO
	.align		4
.L_90:
        /*0018*/ 	.byte	0x04, 0x17
        /*001a*/ 	.short	(.L_92 - .L_91)
.L_91:
        /*001c*/ 	.word	0x00000000
        /*0020*/ 	.short	0x0002
        /*0022*/ 	.short	0x0010
        /*0024*/ 	.byte	0x00, 0xf5, 0x21, 0x00


	//----- nvinfo : EIATTR_KPARAM_INFO
	.align		4
.L_92:
        /*0028*/ 	.byte	0x04, 0x17
        /*002a*/ 	.short	(.L_94 - .L_93)
.L_93:
        /*002c*/ 	.word	0x00000000
        /*0030*/ 	.short	0x0001
        /*0032*/ 	.short	0x0008
        /*0034*/ 	.byte	0x00, 0xf5, 0x21, 0x00


	//----- nvinfo : EIATTR_KPARAM_INFO
	.align		4
.L_94:
        /*0038*/ 	.byte	0x04, 0x17
        /*003a*/ 	.short	(.L_96 - .L_95)
.L_95:
        /*003c*/ 	.word	0x00000000
        /*0040*/ 	.short	0x0000
        /*0042*/ 	.short	0x0000
        /*0044*/ 	.byte	0x00, 0xf5, 0x21, 0x00


	//----- nvinfo : EIATTR_SPARSE_MMA_MASK
	.align		4
.L_96:
        /*0048*/ 	.byte	0x03, 0x50
        /*004a*/ 	.short	0x0000


	//----- nvinfo : EIATTR_MAXREG_COUNT
	.align		4
        /*004c*/ 	.byte	0x03, 0x1b
        /*004e*/ 	.short	0x00ff


	//----- nvinfo : EIATTR_MERCURY_ISA_VERSION
	.align		4
        /*0050*/ 	.byte	0x03, 0x5f
        /*0052*/ 	.short	0x0101


	//----- nvinfo : EIATTR_VRC_CTA_INIT_COUNT
	.align		4
        /*0054*/ 	.byte	0x02, 0x4a
	.zero		1
	.zero		1


	//----- nvinfo : EIATTR_EXIT_INSTR_OFFSETS
	.align		4
        /*0058*/ 	.byte	0x04, 0x1c
        /*005a*/ 	.short	(.L_98 - .L_97)


	//   ....[0]....
.L_97:
        /*005c*/ 	.word	0x00000150


	//   ....[1]....
        /*0060*/ 	.word	0x00000430


	//----- nvinfo : EIATTR_CBANK_PARAM_SIZE
	.align		4
.L_98:
        /*0064*/ 	.byte	0x03, 0x19
        /*0066*/ 	.short	0x001c


	//----- nvinfo : EIATTR_PARAM_CBANK
	.align		4
        /*0068*/ 	.byte	0x04, 0x0a
        /*006a*/ 	.short	(.L_100 - .L_99)
	.align		4
.L_99:
        /*006c*/ 	.word	index@(.nv.constant0._Z13stencil_naiveIfEvPT_S1_S1_j)
        /*0070*/ 	.short	0x0380
        /*0072*/ 	.short	0x001c


	//----- nvinfo : EIATTR_SW_WAR
	.align		4
.L_100:
        /*0074*/ 	.byte	0x04, 0x36
        /*0076*/ 	.short	(.L_102 - .L_101)
.L_101:
        /*0078*/ 	.word	0x00000008
.L_102:


//--------------------- .nv.info._Z14stencil_kernelPfS_jS_ --------------------------
	.section	.nv.info._Z14stencil_kernelPfS_jS_,"",@"SHT_CUDA_INFO"
	.sectionflags	@""
	.align	4


	//----- nvinfo : EIATTR_CUDA_API_VERSION
	.align		4
        /*0000*/ 	.byte	0x04, 0x37
        /*0002*/ 	.short	(.L_104 - .L_103)
.L_103:
        /*0004*/ 	.word	0x00000082


	//----- nvinfo : EIATTR_KPARAM_INFO
	.align		4
.L_104:
        /*0008*/ 	.byte	0x04, 0x17
        /*000a*/ 	.short	(.L_106 - .L_105)
.L_105:
        /*000c*/ 	.word	0x00000000
        /*0010*/ 	.short	0x0003
        /*0012*/ 	.short	0x0018
        /*0014*/ 	.byte	0x00, 0xf5, 0x21, 0x00


	//----- nvinfo : EIATTR_KPARAM_INFO
	.align		4
.L_106:
        /*0018*/ 	.byte	0x04, 0x17
        /*001a*/ 	.short	(.L_108 - .L_107)
.L_107:
        /*001c*/ 	.word	0x00000000
        /*0020*/ 	.short	0x0002
        /*0022*/ 	.short	0x0010
        /*0024*/ 	.byte	0x00, 0xf0, 0x11, 0x00


	//----- nvinfo : EIATTR_KPARAM_INFO
	.align		4
.L_108:
        /*0028*/ 	.byte	0x04, 0x17
        /*002a*/ 	.short	(.L_110 - .L_109)
.L_109:
        /*002c*/ 	.word	0x00000000
        /*0030*/ 	.short	0x0001
        /*0032*/ 	.short	0x0008
        /*0034*/ 	.byte	0x00, 0xf5, 0x21, 0x00


	//----- nvinfo : EIATTR_KPARAM_INFO
	.align		4
.L_110:
        /*0038*/ 	.byte	0x04, 0x17
        /*003a*/ 	.short	(.L_112 - .L_111)
.L_111:
        /*003c*/ 	.word	0x00000000
        /*0040*/ 	.short	0x0000
        /*0042*/ 	.short	0x0000
        /*0044*/ 	.byte	0x00, 0xf5, 0x21, 0x00


	//----- nvinfo : EIATTR_SPARSE_MMA_MASK
	.align		4
.L_112:
        /*0048*/ 	.byte	0x03, 0x50
        /*004a*/ 	.short	0x0000


	//----- nvinfo : EIATTR_MAXREG_COUNT
	.align		4
        /*004c*/ 	.byte	0x03, 0x1b
        /*004e*/ 	.short	0x00ff


	//----- nvinfo : EIATTR_NUM_BARRIERS
	.align		4
        /*0050*/ 	.byte	0x02, 0x4c
        /*0052*/ 	.byte	0x01
	.zero		1


	//----- nvinfo : EIATTR_MERCURY_ISA_VERSION
	.align		4
        /*0054*/ 	.byte	0x03, 0x5f
        /*0056*/ 	.short	0x0101


	//----- nvinfo : EIATTR_VRC_CTA_INIT_COUNT
	.align		4
        /*0058*/ 	.byte	0x02, 0x4a
	.zero		1
	.zero		1


	//----- nvinfo : EIATTR_EXIT_INSTR_OFFSETS
	.align		4
        /*005c*/ 	.byte	0x04, 0x1c
        /*005e*/ 	.short	(.L_114 - .L_113)


	//   ....[0]....
.L_113:
        /*0060*/ 	.word	0x00000250


	//   ....[1]....
        /*0064*/ 	.word	0x00000280


	//   ....[2]....
        /*0068*/ 	.word	0x00000440


	//----- nvinfo : EIATTR_CBANK_PARAM_SIZE
	.align		4
.L_114:
        /*006c*/ 	.byte	0x03, 0x19
        /*006e*/ 	.short	0x0020


	//----- nvinfo : EIATTR_PARAM_CBANK
	.align		4
        /*0070*/ 	.byte	0x04, 0x0a
        /*0072*/ 	.short	(.L_116 - .L_115)
	.align		4
.L_115:
        /*0074*/ 	.word	index@(.nv.constant0._Z14stencil_kernelPfS_jS_)
        /*0078*/ 	.short	0x0380
        /*007a*/ 	.short	0x0020


	//----- nvinfo : EIATTR_SW_WAR
	.align		4
.L_116:
        /*007c*/ 	.byte	0x04, 0x36
        /*007e*/ 	.short	(.L_118 - .L_117)
.L_117:
        /*0080*/ 	.word	0x00000008
.L_118:


//--------------------- .nv.callgraph             --------------------------
	.section	.nv.callgraph,"",@"SHT_CUDA_CALLGRAPH"
	.align	4
	.sectionentsize	8
	.align		4
        /*0000*/ 	.word	0x00000000
	.align		4
        /*0004*/ 	.word	0xffffffff
	.align		4
        /*0008*/ 	.word	0x00000000
	.align		4
        /*000c*/ 	.word	0xfffffffe
	.align		4
        /*0010*/ 	.word	0x00000000
	.align		4
        /*0014*/ 	.word	0xfffffffd
	.align		4
        /*0018*/ 	.word	0x00000000
	.align		4
        /*001c*/ 	.word	0xfffffffc


//--------------------- .nv.constant4             --------------------------
	.section	.nv.constant4,"a",@progbits
	.align	8
	.align		8
.nv.constant4:
        /*0000*/ 	.dword	_ZN34_INTERNAL_8090c3ce_4_k_cu_0bb3690b4cuda3std3__45__cpo5beginE
	.align		8
        /*0008*/ 	.dword	_ZN34_INTERNAL_8090c3ce_4_k_cu_0bb3690b4cuda3std3__45__cpo3endE
	.align		8
        /*0010*/ 	.dword	_ZN34_INTERNAL_8090c3ce_4_k_cu_0bb3690b4cuda3std3__45__cpo6cbeginE
	.align		8
        /*0018*/ 	.dword	_ZN34_INTERNAL_8090c3ce_4_k_cu_0bb3690b4cuda3std3__45__cpo4cendE
	.align		8
        /*0020*/ 	.dword	_ZN34_INTERNAL_8090c3ce_4_k_cu_0bb3690b4cuda3std3__45__cpo6rbeginE
	.align		8
        /*0028*/ 	.dword	_ZN34_INTERNAL_8090c3ce_4_k_cu_0bb3690b4cuda3std3__45__cpo4rendE
	.align		8
        /*0030*/ 	.dword	_ZN34_INTERNAL_8090c3ce_4_k_cu_0bb3690b4cuda3std3__45__cpo7crbeginE
	.align		8
        /*0038*/ 	.dword	_ZN34_INTERNAL_8090c3ce_4_k_cu_0bb3690b4cuda3std3__45__cpo5crendE
	.align		8
        /*0040*/ 	.dword	_ZN34_INTERNAL_8090c3ce_4_k_cu_0bb3690b4cuda3std3__436_GLOBAL__N__8090c3ce_4_k_cu_0bb3690b6ignoreE
	.align		8
        /*0048*/ 	.dword	_ZN34_INTERNAL_8090c3ce_4_k_cu_0bb3690b4cuda3std3__419piecewise_constructE
	.align		8
        /*0050*/ 	.dword	_ZN34_INTERNAL_8090c3ce_4_k_cu_0bb3690b4cuda3std3__48in_placeE
	.align		8
        /*0058*/ 	.dword	_ZN34_INTERNAL_8090c3ce_4_k_cu_0bb3690b4cuda3std3__420unreachable_sentinelE
	.align		8
        /*0060*/ 	.dword	_ZN34_INTERNAL_8090c3ce_4_k_cu_0bb3690b4cuda3std3__47nulloptE
	.align		8
        /*0068*/ 	.dword	_ZN34_INTERNAL_8090c3ce_4_k_cu_0bb3690b4cuda3std3__48unexpectE
	.align		8
        /*0070*/ 	.dword	_ZN34_INTERNAL_8090c3ce_4_k_cu_0bb3690b4cuda3std6ranges3__45__cpo4swapE
	.align		8
        /*0078*/ 	.dword	_ZN34_INTERNAL_8090c3ce_4_k_cu_0bb3690b4cuda3std6ranges3__45__cpo9iter_moveE
	.align		8
        /*0080*/ 	.dword	_ZN34_INTERNAL_8090c3ce_4_k_cu_0bb3690b4cuda3std6ranges3__45__cpo5beginE
	.align		8
        /*0088*/ 	.dword	_ZN34_INTERNAL_8090c3ce_4_k_cu_0bb3690b4cuda3std6ranges3__45__cpo3endE
	.align		8
        /*0090*/ 	.dword	_ZN34_INTERNAL_8090c3ce_4_k_cu_0bb3690b4cuda3std6ranges3__45__cpo6cbeginE
	.align		8
        /*0098*/ 	.dword	_ZN34_INTERNAL_8090c3ce_4_k_cu_0bb3690b4cuda3std6ranges3__45__cpo4cendE
	.align		8
        /*00a0*/ 	.dword	_ZN34_INTERNAL_8090c3ce_4_k_cu_0bb3690b4cuda3std6ranges3__45__cpo7advanceE
	.align		8
        /*00a8*/ 	.dword	_ZN34_INTERNAL_8090c3ce_4_k_cu_0bb3690b4cuda3std6ranges3__45__cpo9iter_swapE
	.align		8
        /*00b0*/ 	.dword	_ZN34_INTERNAL_8090c3ce_4_k_cu_0bb3690b4cuda3std6ranges3__45__cpo4nextE
	.align		8
        /*00b8*/ 	.dword	_ZN34_INTERNAL_8090c3ce_4_k_cu_0bb3690b4cuda3std6ranges3__45__cpo4prevE
	.align		8
        /*00c0*/ 	.dword	_ZN34_INTERNAL_8090c3ce_4_k_cu_0bb3690b4cuda3std6ranges3__45__cpo4dataE
	.align		8
        /*00c8*/ 	.dword	_ZN34_INTERNAL_8090c3ce_4_k_cu_0bb3690b4cuda3std6ranges3__45__cpo5cdataE
	.align		8
        /*00d0*/ 	.dword	_ZN34_INTERNAL_8090c3ce_4_k_cu_0bb3690b4cuda3std6ranges3__45__cpo4sizeE
	.align		8
        /*00d8*/ 	.dword	_ZN34_INTERNAL_8090c3ce_4_k_cu_0bb3690b4cuda3std6ranges3__45__cpo5ssizeE
	.align		8
        /*00e0*/ 	.dword	_ZN34_INTERNAL_8090c3ce_4_k_cu_0bb3690b4cuda3std6ranges3__45__cpo8distanceE
	.align		8
        /*00e8*/ 	.dword	_ZN34_INTERNAL_8090c3ce_4_k_cu_0bb3690b6thrust24THRUST_300001_SM_1000_NS8cuda_cub3parE
	.align		8
        /*00f0*/ 	.dword	_ZN34_INTERNAL_8090c3ce_4_k_cu_0bb3690b6thrust24THRUST_300001_SM_1000_NS8cuda_cub10par_nosyncE
	.align		8
        /*00f8*/ 	.dword	_ZN34_INTERNAL_8090c3ce_4_k_cu_0bb3690b6thrust24THRUST_300001_SM_1000_NS6system6detail10sequential3seqE
	.align		8
        /*0100*/ 	.dword	_ZN34_INTERNAL_8090c3ce_4_k_cu_0bb3690b6thrust24THRUST_300001_SM_1000_NS12placeholders2_1E
	.align		8
        /*0108*/ 	.dword	_ZN34_INTERNAL_8090c3ce_4_k_cu_0bb3690b6thrust24THRUST_300001_SM_1000_NS12placeholders2_2E
	.align		8
        /*0110*/ 	.dword	_ZN34_INTERNAL_8090c3ce_4_k_cu_0bb3690b6thrust24THRUST_300001_SM_1000_NS12placeholders2_3E
	.align		8
        /*0118*/ 	.dword	_ZN34_INTERNAL_8090c3ce_4_k_cu_0bb3690b6thrust24THRUST_300001_SM_1000_NS12placeholders2_4E
	.align		8
        /*0120*/ 	.dword	_ZN34_INTERNAL_8090c3ce_4_k_cu_0bb3690b6thrust24THRUST_300001_SM_1000_NS12placeholders2_5E
	.align		8
        /*0128*/ 	.dword	_ZN34_INTERNAL_8090c3ce_4_k_cu_0bb3690b6thrust24THRUST_300001_SM_1000_NS12placeholders2_6E
	.align		8
        /*0130*/ 	.dword	_ZN34_INTERNAL_8090c3ce_4_k_cu_0bb3690b6thrust24THRUST_300001_SM_1000_NS12placeholders2_7E
	.align		8
        /*0138*/ 	.dword	_ZN34_INTERNAL_8090c3ce_4_k_cu_0bb3690b6thrust24THRUST_300001_SM_1000_NS12placeholders2_8E
	.align		8
        /*0140*/ 	.dword	_ZN34_INTERNAL_8090c3ce_4_k_cu_0bb3690b6thrust24THRUST_300001_SM_1000_NS12placeholders2_9E
	.align		8
        /*0148*/ 	.dword	_ZN34_INTERNAL_8090c3ce_4_k_cu_0bb3690b6thrust24THRUST_300001_SM_1000_NS12placeholders3_10E
	.align		8
        /*0150*/ 	.dword	_ZN34_INTERNAL_8090c3ce_4_k_cu_0bb3690b6thrust24THRUST_300001_SM_1000_NS3seqE


//--------------------- .text._ZN3cub18CUB_300001_SM_10006detail8for_each13static_kernelINS2_12policy_hub_t12policy_500_tEmN6thrust24THRUST_300001_SM_1000_NS8cuda_cub20__uninitialized_fill7functorINS7_10device_ptrIfEEfEEEEvT0_T1_ --------------------------
	.section	.text._ZN3cub18CUB_300001_SM_10006detail8for_each13static_kernelINS2_12policy_hub_t12policy_500_tEmN6thrust24THRUST_300001_SM_1000_NS8cuda_cub20__uninitialized_fill7functorINS7_10device_ptrIfEEfEEEEvT0_T1_,"ax",@progbits
	.align	128
        .global         _ZN3cub18CUB_300001_SM_10006detail8for_each13static_kernelINS2_12policy_hub_t12policy_500_tEmN6thrust24THRUST_300001_SM_1000_NS8cuda_cub20__uninitialized_fill7functorINS7_10device_ptrIfEEfEEEEvT0_T1_
        .type           _ZN3cub18CUB_300001_SM_10006detail8for_each13static_kernelINS2_12policy_hub_t12policy_500_tEmN6thrust24THRUST_300001_SM_1000_NS8cuda_cub20__uninitialized_fill7functorINS7_10device_ptrIfEEfEEEEvT0_T1_,@function
        .size           _ZN3cub18CUB_300001_SM_10006detail8for_each13static_kernelINS2_12policy_hub_t12policy_500_tEmN6thrust24THRUST_300001_SM_1000_NS8cuda_cub20__uninitialized_fill7functorINS7_10device_ptrIfEEfEEEEvT0_T1_,(.L_x_5 - _ZN3cub18CUB_300001_SM_10006detail8for_each13static_kernelINS2_12policy_hub_t12policy_500_tEmN6thrust24THRUST_300001_SM_1000_NS8cuda_cub20__uninitialized_fill7functorINS7_10device_ptrIfEEfEEEEvT0_T1_)
        .other          _ZN3cub18CUB_300001_SM_10006detail8for_each13static_kernelINS2_12policy_hub_t12policy_500_tEmN6thrust24THRUST_300001_SM_1000_NS8cuda_cub20__uninitialized_fill7functorINS7_10device_ptrIfEEfEEEEvT0_T1_,@"STO_CUDA_ENTRY STV_DEFAULT"
_ZN3cub18CUB_300001_SM_10006detail8for_each13static_kernelINS2_12policy_hub_t12policy_500_tEmN6thrust24THRUST_300001_SM_1000_NS8cuda_cub20__uninitialized_fill7functorINS7_10device_ptrIfEEfEEEEvT0_T1_:
.text._ZN3cub18CUB_300001_SM_10006detail8for_each13static_kernelINS2_12policy_hub_t12policy_500_tEmN6thrust24THRUST_300001_SM_1000_NS8cuda_cub20__uninitialized_fill7functorINS7_10device_ptrIfEEfEEEEvT0_T1_:
[----:B------:R-:W-:Y:S08]  /*0000*/  LDC R1, c[0x0][0x37c] ;  /* 0x0000df00ff017b82 */ /* 0x000ff00000000800 */
[----:B------:R-:W0:Y:S01]  /*0010*/  S2UR UR4, SR_CTAID.X ;  /* 0x00000000000479c3 */ /* 0x000e220000002500 */
[----:B------:R-:W1:Y:S01]  /*0020*/  LDCU.64 UR6, c[0x0][0x380] ;  /* 0x00007000ff0677ac */ /* 0x000e620008000a00 */
[----:B------:R-:W2:Y:S01]  /*0030*/  LDCU.64 UR8, c[0x0][0x358] ;  /* 0x00006b00ff0877ac */ /* 0x000ea20008000a00 */
[----:B0-----:R-:W-:-:S04]  /*0040*/  UIMAD.WIDE.U32 UR4, UR4, 0x200, URZ ;  /* 0x00000200040478a5 */ /* 0x001fc8000f8e00ff */
[----:B-1----:R-:W-:-:S04]  /*0050*/  UIADD3 UR6, UP0, UPT, -UR4, UR6, URZ ;  /* 0x0000000604067290 */ /* 0x002fc8000ff1e1ff */
[----:B------:R-:W-:Y:S02]  /*0060*/  UIADD3.X UR7, UPT, UPT, ~UR5, UR7, URZ, UP0, !UPT ;  /* 0x0000000705077290 */ /* 0x000fe400087fe5ff */
[----:B------:R-:W-:-:S04]  /*0070*/  UISETP.GE.U32.AND UP0, UPT, UR6, 0x200, UPT ;  /* 0x000002000600788c */ /* 0x000fc8000bf06070 */
[----:B------:R-:W-:-:S09]  /*0080*/  UISETP.GE.U32.AND.EX UP0, UPT, UR7, URZ, UPT, UP0 ;  /* 0x000000ff0700728c */ /* 0x000fd2000bf06100 */
[----:B--2---:R-:W-:Y:S05]  /*0090*/  BRA.U !UP0, `(.L_x_0) ;  /* 0x0000000108287547 */ /* 0x004fea000b800000 */
[----:B------:R-:W0:Y:S01]  /*00a0*/  S2R R0, SR_TID.X ;  /* 0x0000000000007919 */ /* 0x000e220000002100 */
[----:B------:R-:W1:Y:S01]  /*00b0*/  LDCU.64 UR6, c[0x0][0x388] ;  /* 0x00007100ff0677ac */ /* 0x000e620008000a00 */
[----:B------:R-:W2:Y:S01]  /*00c0*/  LDC R5, c[0x0][0x390] ;  /* 0x0000e400ff057b82 */ /* 0x000ea20000000800 */
[----:B0-----:R-:W-:-:S05]  /*00d0*/  IADD3 R0, P0, PT, R0, UR4, RZ ;  /* 0x0000000400007c10 */ /* 0x001fca000ff1e0ff */
[----:B------:R-:W-:Y:S01]  /*00e0*/  IMAD.X R3, RZ, RZ, UR5, P0 ;  /* 0x00000005ff037e24 */ /* 0x000fe200080e06ff */
[----:B-1----:R-:W-:-:S04]  /*00f0*/  LEA R2, P0, R0, UR6, 0x2 ;  /* 0x0000000600027c11 */ /* 0x002fc8000f8010ff */
[----:B------:R-:W-:-:S05]  /*0100*/  LEA.HI.X R3, R0, UR7, R3, 0x2, P0 ;  /* 0x0000000700037c11 */ /* 0x000fca00080f1403 */
[----:B--2---:R-:W-:Y:S04]  /*0110*/  STG.E desc[UR8][R2.64], R5 ;  /* 0x0000000502007986 */ /* 0x004fe8000c101908 */
[----:B------:R-:W-:Y:S01]  /*0120*/  STG.E desc[UR8][R2.64+0x400], R5 ;  /* 0x0004000502007986 */ /* 0x000fe2000c101908 */
[----:B------:R-:W-:Y:S05]  /*0130*/  EXIT ;  /* 0x000000000000794d */ /* 0x000fea0003800000 */
.L_x_0:
[----:B------:R-:W0:Y:S01]  /*0140*/  S2R R0, SR_TID.X ;  /* 0x0000000000007919 */ /* 0x000e220000002100 */
[----:B------:R-:W-:Y:S01]  /*0150*/  IMAD.U32 R2, RZ, RZ, UR7 ;  /* 0x00000007ff027e24 */ /* 0x000fe2000f8e00ff */
[----:B------:R-:W1:Y:S01]  /*0160*/  LDCU.64 UR10, c[0x0][0x388] ;  /* 0x00007100ff0a77ac */ /* 0x000e620008000a00 */
[----:B------:R-:W-:Y:S01]  /*0170*/  IMAD.U32 R4, RZ, RZ, UR7 ;  /* 0x00000007ff047e24 */ /* 0x000fe2000f8e00ff */
[----:B0-----:R-:W-:-:S04]  /*0180*/  ISETP.LT.U32.AND P0, PT, R0, UR6, PT ;  /* 0x0000000600007c0c */ /* 0x001fc8000bf01070 */
[----:B------:R-:W-:Y:S01]  /*0190*/  ISETP.GT.U32.AND.EX P0, PT, R2, RZ, PT, P0 ;  /* 0x000000ff0200720c */ /* 0x000fe20003f04100 */
[C---:B------:R-:W-:Y:S01]  /*01a0*/  VIADD R2, R0.reuse, 0x100 ;  /* 0x0000010000027836 */ /* 0x040fe20000000000 */
[----:B------:R-:W-:-:S04]  /*01b0*/  IADD3 R0, P2, PT, R0, UR4, RZ ;  /* 0x0000000400007c10 */ /* 0x000fc8000ff5e0ff */
[----:B------:R-:W-:Y:S01]  /*01c0*/  ISETP.LT.U32.AND P1, PT, R2, UR6, PT ;  /* 0x0000000602007c0c */ /* 0x000fe2000bf21070 */
[----:B------:R-:W-:Y:S01]  /*01d0*/  IMAD.X R3, RZ, RZ, UR5, P2 ;  /* 0x00000005ff037e24 */ /* 0x000fe200090e06ff */
[----:B-1----:R-:W-:Y:S02]  /*01e0*/  LEA R2, P2, R0, UR10, 0x2 ;  /* 0x0000000a00027c11 */ /* 0x002fe4000f8410ff */
[----:B------:R-:W-:Y:S02]  /*01f0*/  ISETP.GT.U32.AND.EX P1, PT, R4, RZ, PT, P1 ;  /* 0x000000ff0400720c */ /* 0x000fe40003f24110 */
[----:B------:R-:W-:Y:S01]  /*0200*/  LEA.HI.X R3, R0, UR11, R3, 0x2, P2 ;  /* 0x0000000b00037c11 */ /* 0x000fe200090f1403 */
[----:B------:R-:W0:Y:S04]  /*0210*/  @P0 LDC R5, c[0x0][0x390] ;  /* 0x0000e400ff050b82 */ /* 0x000e280000000800 */
[----:B0-----:R0:W-:Y:S06]  /*0220*/  @P0 STG.E desc[UR8][R2.64], R5 ;  /* 0x0000000502000986 */ /* 0x0011ec000c101908 */
[----:B------:R-:W-:Y:S05]  /*0230*/  @!P1 EXIT ;  /* 0x000000000000994d */ /* 0x000fea0003800000 */
[----:B0-----:R-:W0:Y:S02]  /*0240*/  LDC R5, c[0x0][0x390] ;  /* 0x0000e400ff057b82 */ /* 0x001e240000000800 */
[----:B0-----:R-:W-:Y:S01]  /*0250*/  STG.E desc[UR8][R2.64+0x400], R5 ;  /* 0x0004000502007986 */ /* 0x001fe2000c101908 */
[----:B------:R-:W-:Y:S05]  /*0260*/  EXIT ;  /* 0x000000000000794d */ /* 0x000fea0003800000 */
.L_x_1:
[----:B------:R-:W-:-:S00]  /*0270*/  BRA `(.L_x_1) ;  /* 0xfffffffc00fc7947 */ /* 0x000fc0000383ffff */
[----:B------:R-:W-:-:S00]  /*0280*/  NOP ;  /* 0x0000000000007918 */ /* 0x000fc00000000000 */
[----:B------:R-:W-:-:S00]  /*0290*/  NOP ;  /* 0x0000000000007918 */ /* 0x000fc00000000000 */
[----:B------:R-:W-:-:S00]  /*02a0*/  NOP ;  /* 0x0000000000007918 */ /* 0x000fc00000000000 */
[----:B------:R-:W-:-:S00]  /*02b0*/  NOP ;  /* 0x0000000000007918 */ /* 0x000fc00000000000 */
[----:B------:R-:W-:-:S00]  /*02c0*/  NOP ;  /* 0x0000000000007918 */ /* 0x000fc00000000000 */
[----:B------:R-:W-:-:S00]  /*02d0*/  NOP ;  /* 0x0000000000007918 */ /* 0x000fc00000000000 */
[----:B------:R-:W-:-:S00]  /*02e0*/  NOP ;  /* 0x0000000000007918 */ /* 0x000fc00000000000 */
[----:B------:R-:W-:-:S00]  /*02f0*/  NOP ;  /* 0x0000000000007918 */ /* 0x000fc00000000000 */
.L_x_5:


//--------------------- .text._ZN3cub18CUB_300001_SM_10006detail11EmptyKernelIvEEvv --------------------------
	.section	.text._ZN3cub18CUB_300001_SM_10006detail11EmptyKernelIvEEvv,"ax",@progbits
	.align	128
        .global         _ZN3cub18CUB_300001_SM_10006detail11EmptyKernelIvEEvv
        .type           _ZN3cub18CUB_300001_SM_10006detail11EmptyKernelIvEEvv,@function
        .size           _ZN3cub18CUB_300001_SM_10006detail11EmptyKernelIvEEvv,(.L_x_6 - _ZN3cub18CUB_300001_SM_10006detail11EmptyKernelIvEEvv)
        .other          _ZN3cub18CUB_300001_SM_10006detail11EmptyKernelIvEEvv,@"STO_CUDA_ENTRY STV_DEFAULT"
_ZN3cub18CUB_300001_SM_10006detail11EmptyKernelIvEEvv:
.text._ZN3cub18CUB_300001_SM_10006detail11EmptyKernelIvEEvv:
[----:B------:R-:W-:Y:S01]  /*0000*/  LDC R1, c[0x0][0x37c] ;  /* 0x0000df00ff017b82 */ /* 0x000fe20000000800 */
[----:B------:R-:W-:Y:S05]  /*0010*/  EXIT ;  /* 0x000000000000794d */ /* 0x000fea0003800000 */
.L_x_2:
        /* <DEDUP_REMOVED lines=14> */
.L_x_6:


//--------------------- .text._Z13stencil_naiveIfEvPT_S1_S1_j --------------------------
	.section	.text._Z13stencil_naiveIfEvPT_S1_S1_j,"ax",@progbits
	.align	128
        .global         _Z13stencil_naiveIfEvPT_S1_S1_j
        .type           _Z13stencil_naiveIfEvPT_S1_S1_j,@function
        .size           _Z13stencil_naiveIfEvPT_S1_S1_j,(.L_x_7 - _Z13stencil_naiveIfEvPT_S1_S1_j)
        .other          _Z13stencil_naiveIfEvPT_S1_S1_j,@"STO_CUDA_ENTRY STV_DEFAULT"
_Z13stencil_naiveIfEvPT_S1_S1_j:
.text._Z13stencil_naiveIfEvPT_S1_S1_j:
[----:B------:R-:W-:Y:S01]  /*0000*/  LDC R1, c[0x0][0x37c] ;  /* 0x0000df00ff017b82 */ /* 0x000fe20000000800 */
[----:B------:R-:W0:Y:S07]  /*0010*/  S2R R2, SR_TID.Y ;  /* 0x0000000000027919 */ /* 0x000e2e0000002200 */
[----:B------:R-:W1:Y:S01]  /*0020*/  LDC R4, c[0x0][0x360] ;  /* 0x0000d800ff047b82 */ /* 0x000e620000000800 */
[----:B------:R-:W1:Y:S01]  /*0030*/  S2R R3, SR_TID.X ;  /* 0x0000000000037919 */ /* 0x000e620000002100 */
[----:B------:R-:W2:Y:S06]  /*0040*/  S2R R5, SR_TID.Z ;  /* 0x0000000000057919 */ /* 0x000eac0000002300 */
[----:B------:R-:W0:Y:S08]  /*0050*/  S2UR UR5, SR_CTAID.Y ;  /* 0x00000000000579c3 */ /* 0x000e300000002600 */
[----:B------:R-:W0:Y:S08]  /*0060*/  LDC R7, c[0x0][0x364] ;  /* 0x0000d900ff077b82 */ /* 0x000e300000000800 */
[----:B------:R-:W1:Y:S08]  /*0070*/  S2UR UR4, SR_CTAID.X ;  /* 0x00000000000479c3 */ /* 0x000e700000002500 */
[----:B------:R-:W3:Y:S08]  /*0080*/  LDC R0, c[0x0][0x398] ;  /* 0x0000e600ff007b82 */ /* 0x000ef00000000800 */
[----:B------:R-:W2:Y:S01]  /*0090*/  S2UR UR6, SR_CTAID.Z ;  /* 0x00000000000679c3 */ /* 0x000ea20000002700 */
[----:B0-----:R-:W-:-:S05]  /*00a0*/  IMAD R7, R7, UR5, R2 ;  /* 0x0000000507077c24 */ /* 0x001fca000f8e0202 */
[----:B------:R-:W-:Y:S02]  /*00b0*/  ISETP.NE.AND P0, PT, R7, RZ, PT ;  /* 0x000000ff0700720c */ /* 0x000fe40003f05270 */
[----:B------:R-:W2:Y:S01]  /*00c0*/  LDC R6, c[0x0][0x368] ;  /* 0x0000da00ff067b82 */ /* 0x000ea20000000800 */
[----:B-1----:R-:W-:-:S05]  /*00d0*/  IMAD R4, R4, UR4, R3 ;  /* 0x0000000404047c24 */ /* 0x002fca000f8e0203 */
[----:B------:R-:W-:Y:S02]  /*00e0*/  ISETP.EQ.OR P0, PT, R4, RZ, !P0 ;  /* 0x000000ff0400720c */ /* 0x000fe40004702670 */
[----:B---3--:R-:W-:-:S04]  /*00f0*/  IADD3 R3, PT, PT, R0, -0x1, RZ ;  /* 0xffffffff00037810 */ /* 0x008fc80007ffe0ff */
[----:B------:R-:W-:-:S04]  /*0100*/  ISETP.GE.U32.OR P0, PT, R4, R3, P0 ;  /* 0x000000030400720c */ /* 0x000fc80000706470 */
[----:B------:R-:W-:Y:S01]  /*0110*/  ISETP.GE.U32.OR P0, PT, R7, R3, P0 ;  /* 0x000000030700720c */ /* 0x000fe20000706470 */
[----:B--2---:R-:W-:-:S05]  /*0120*/  IMAD R6, R6, UR6, R5 ;  /* 0x0000000606067c24 */ /* 0x004fca000f8e0205 */
[----:B------:R-:W-:-:S04]  /*0130*/  ISETP.EQ.OR P0, PT, R6, RZ, P0 ;  /* 0x000000ff0600720c */ /* 0x000fc80000702670 */
[----:B------:R-:W-:-:S13]  /*0140*/  ISETP.GE.U32.OR P0, PT, R6, R3, P0 ;  /* 0x000000030600720c */ /* 0x000fda0000706470 */
[----:B------:R-:W-:Y:S05]  /*0150*/  @P0 EXIT ;  /* 0x000000000000094d */ /* 0x000fea0003800000 */
[----:B------:R-:W0:Y:S01]  /*0160*/  LDC.64 R2, c[0x0][0x380] ;  /* 0x0000e000ff027b82 */ /* 0x000e220000000a00 */
[----:B------:R-:W-:Y:S01]  /*0170*/  IADD3 R9, PT, PT, R4, -0x1, RZ ;  /* 0xffffffff04097810 */ /* 0x000fe20007ffe0ff */
[----:B------:R-:W1:Y:S01]  /*0180*/  LDCU.64 UR4, c[0x0][0x358] ;  /* 0x00006b00ff0477ac */ /* 0x000e620008000a00 */
[CC--:B------:R-:W-:Y:S02]  /*0190*/  IMAD R13, R7.reuse, R0.reuse, -R0 ;  /* 0x00000000070d7224 */ /* 0x0c0fe400078e0a00 */
[-C--:B------:R-:W-:Y:S02]  /*01a0*/  IMAD R7, R7, R0.reuse, R6 ;  /* 0x0000000007077224 */ /* 0x080fe400078e0206 */
[-C--:B------:R-:W-:Y:S01]  /*01b0*/  IMAD R9, R9, R0.reuse, RZ ;  /* 0x0000000009097224 */ /* 0x080fe200078e02ff */
[----:B------:R-:W2:Y:S01]  /*01c0*/  LDC.64 R4, c[0x0][0x388] ;  /* 0x0000e200ff047b82 */ /* 0x000ea20000000a00 */
[----:B------:R-:W-:Y:S02]  /*01d0*/  IADD3 R6, PT, PT, R6, R13, RZ ;  /* 0x0000000d06067210 */ /* 0x000fe40007ffe0ff */
[-C--:B------:R-:W-:Y:S01]  /*01e0*/  IADD3 R8, PT, PT, R7, R0.reuse, RZ ;  /* 0x0000000007087210 */ /* 0x080fe20007ffe0ff */
[----:B------:R-:W-:Y:S01]  /*01f0*/  IMAD R13, R9, R0, R7 ;  /* 0x00000000090d7224 */ /* 0x000fe200078e0207 */
[----:B------:R-:W-:-:S04]  /*0200*/  LEA R11, R0, R9, 0x1 ;  /* 0x00000009000b7211 */ /* 0x000fc800078e08ff */
[CC--:B------:R-:W-:Y:S01]  /*0210*/  IADD3 R17, PT, PT, R11.reuse, -R0.reuse, RZ ;  /* 0x800000000b117210 */ /* 0x0c0fe20007ffe0ff */
[----:B------:R-:W-:-:S04]  /*0220*/  IMAD R15, R11, R0, R7 ;  /* 0x000000000b0f7224 */ /* 0x000fc800078e0207 */
[----:B0-----:R-:W-:-:S04]  /*0230*/  IMAD.WIDE.U32 R10, R15, 0x4, R2 ;  /* 0x000000040f0a7825 */ /* 0x001fc800078e0002 */
[-C--:B------:R-:W-:Y:S02]  /*0240*/  IMAD R15, R17, R0.reuse, R6 ;  /* 0x00000000110f7224 */ /* 0x080fe400078e0206 */
[----:B------:R-:W-:Y:S01]  /*0250*/  IMAD.WIDE.U32 R12, R13, 0x4, R2 ;  /* 0x000000040d0c7825 */ /* 0x000fe200078e0002 */
[----:B-1----:R0:W3:Y:S03]  /*0260*/  LDG.E R6, desc[UR4][R10.64] ;  /* 0x000000040a067981 */ /* 0x0020e6000c1e1900 */
[-C--:B------:R-:W-:Y:S01]  /*0270*/  IMAD R17, R17, R0.reuse, R8 ;  /* 0x0000000011117224 */ /* 0x080fe200078e0208 */
[----:B--2---:R-:W3:Y:S01]  /*0280*/  LDG.E R7, desc[UR4][R4.64+0x4] ;  /* 0x0000040404077981 */ /* 0x004ee2000c1e1900 */
[C---:B------:R-:W-:Y:S01]  /*0290*/  IADD3 R0, PT, PT, R15.reuse, R0, RZ ;  /* 0x000000000f007210 */ /* 0x040fe20007ffe0ff */
[--C-:B------:R-:W-:Y:S02]  /*02a0*/  IMAD.WIDE.U32 R14, R15, 0x4, R2.reuse ;  /* 0x000000040f0e7825 */ /* 0x100fe400078e0002 */
[----:B------:R-:W2:Y:S01]  /*02b0*/  LDG.E R8, desc[UR4][R12.64] ;  /* 0x000000040c087981 */ /* 0x000ea2000c1e1900 */
[----:B------:R-:W-:Y:S01]  /*02c0*/  IADD3 R19, PT, PT, R0, -0x1, RZ ;  /* 0xffffffff00137810 */ /* 0x000fe20007ffe0ff */
[----:B------:R-:W-:-:S02]  /*02d0*/  IMAD.WIDE.U32 R16, R17, 0x4, R2 ;  /* 0x0000000411107825 */ /* 0x000fc400078e0002 */
[----:B------:R-:W2:Y:S01]  /*02e0*/  LDG.E R9, desc[UR4][R4.64] ;  /* 0x0000000404097981 */ /* 0x000ea2000c1e1900 */
[C---:B------:R-:W-:Y:S01]  /*02f0*/  IADD3 R25, PT, PT, R0.reuse, 0x1, RZ ;  /* 0x0000000100197810 */ /* 0x040fe20007ffe0ff */
[--C-:B0-----:R-:W-:Y:S02]  /*0300*/  IMAD.WIDE.U32 R10, R19, 0x4, R2.reuse ;  /* 0x00000004130a7825 */ /* 0x101fe400078e0002 */
[----:B------:R-:W4:Y:S04]  /*0310*/  LDG.E R14, desc[UR4][R14.64] ;  /* 0x000000040e0e7981 */ /* 0x000f28000c1e1900 */
[----:B------:R-:W4:Y:S01]  /*0320*/  LDG.E R21, desc[UR4][R4.64+0x8] ;  /* 0x0000080404157981 */ /* 0x000f22000c1e1900 */
[----:B------:R-:W-:Y:S02]  /*0330*/  IMAD.WIDE.U32 R18, R25, 0x4, R2 ;  /* 0x0000000419127825 */ /* 0x000fe400078e0002 */
[----:B------:R-:W0:Y:S01]  /*0340*/  LDC.64 R2, c[0x0][0x390] ;  /* 0x0000e400ff027b82 */ /* 0x000e220000000a00 */
[----:B------:R-:W5:Y:S04]  /*0350*/  LDG.E R16, desc[UR4][R16.64] ;  /* 0x0000000410107981 */ /* 0x000f68000c1e1900 */
[----:B------:R-:W5:Y:S04]  /*0360*/  LDG.E R23, desc[UR4][R4.64+0xc] ;  /* 0x00000c0404177981 */ /* 0x000f68000c1e1900 */
[----:B------:R-:W5:Y:S04]  /*0370*/  LDG.E R10, desc[UR4][R10.64] ;  /* 0x000000040a0a7981 */ /* 0x000f68000c1e1900 */
[----:B------:R-:W5:Y:S04]  /*0380*/  LDG.E R13, desc[UR4][R4.64+0x10] ;  /* 0x00001004040d7981 */ /* 0x000f68000c1e1900 */
[----:B------:R-:W5:Y:S04]  /*0390*/  LDG.E R18, desc[UR4][R18.64] ;  /* 0x0000000412127981 */ /* 0x000f68000c1e1900 */
[----:B------:R-:W5:Y:S01]  /*03a0*/  LDG.E R25, desc[UR4][R4.64+0x14] ;  /* 0x0000140404197981 */ /* 0x000f62000c1e1900 */
[----:B0-----:R-:W-:-:S04]  /*03b0*/  IMAD.WIDE.U32 R2, R0, 0x4, R2 ;  /* 0x0000000400027825 */ /* 0x001fc800078e0002 */
[----:B---3--:R-:W-:-:S04]  /*03c0*/  FMUL R6, R7, R6 ;  /* 0x0000000607067220 */ /* 0x008fc80000400000 */
[----:B--2---:R-:W-:-:S04]  /*03d0*/  FFMA R6, R9, R8, R6 ;  /* 0x0000000809067223 */ /* 0x004fc80000000006 */
[----:B----4-:R-:W-:-:S04]  /*03e0*/  FFMA R6, R21, R14, R6 ;  /* 0x0000000e15067223 */ /* 0x010fc80000000006 */
[----:B-----5:R-:W-:-:S04]  /*03f0*/  FFMA R6, R23, R16, R6 ;  /* 0x0000001017067223 */ /* 0x020fc80000000006 */
[----:B------:R-:W-:-:S04]  /*0400*/  FFMA R6, R13, R10, R6 ;  /* 0x0000000a0d067223 */ /* 0x000fc80000000006 */
[----:B------:R-:W-:-:S05]  /*0410*/  FFMA R25, R25, R18, R6 ;  /* 0x0000001219197223 */ /* 0x000fca0000000006 */
[----:B------:R-:W-:Y:S01]  /*0420*/  STG.E desc[UR4][R2.64], R25 ;  /* 0x0000001902007986 */ /* 0x000fe2000c101904 */
[----:B------:R-:W-:Y:S05]  /*0430*/  EXIT ;  /* 0x000000000000794d */ /* 0x000fea0003800000 */
.L_x_3:
        /* <DEDUP_REMOVED lines=12> */
.L_x_7:


//--------------------- .text._Z14stencil_kernelPfS_jS_ --------------------------
	.section	.text._Z14stencil_kernelPfS_jS_,"ax",@progbits
	.align	128
        .global         _Z14stencil_kernelPfS_jS_
        .type           _Z14stencil_kernelPfS_jS_,@function
        .size           _Z14stencil_kernelPfS_jS_,(.L_x_8 - _Z14stencil_kernelPfS_jS_)
        .other          _Z14stencil_kernelPfS_jS_,@"STO_CUDA_ENTRY STV_DEFAULT"
_Z14stencil_kernelPfS_jS_:
.text._Z14stencil_kernelPfS_jS_:
[----:B------:R-:W-:Y:S01]  /*0000*/  LDC R1, c[0x0][0x37c] ;  /* 0x0000df00ff017b82 */ /* 0x000fe20000000800 */
[----:B------:R-:W0:Y:S01]  /*0010*/  S2R R12, SR_TID.Y ;  /* 0x00000000000c7919 */ /* 0x000e220000002200 */
[----:B------:R-:W1:Y:S01]  /*0020*/  LDCU UR7, c[0x0][0x390] ;  /* 0x00007200ff0777ac */ /* 0x000e620008000800 */
[----:B------:R-:W2:Y:S01]  /*0030*/  S2R R14, SR_TID.X ;  /* 0x00000000000e7919 */ /* 0x000ea20000002100 */
[----:B------:R-:W3:Y:S01]  /*0040*/  LDCU.64 UR8, c[0x0][0x358] ;  /* 0x00006b00ff0877ac */ /* 0x000ee20008000a00 */
[----:B------:R-:W4:Y:S01]  /*0050*/  S2R R10, SR_TID.Z ;  /* 0x00000000000a7919 */ /* 0x000f220000002300 */
[----:B------:R-:W5:Y:S01]  /*0060*/  S2R R0, SR_CTAID.Y ;  /* 0x0000000000007919 */ /* 0x000f620000002600 */
[----:B------:R-:W1:Y:S01]  /*0070*/  S2R R9, SR_CTAID.X ;  /* 0x0000000000097919 */ /* 0x000e620000002500 */
[----:B------:R-:W3:Y:S01]  /*0080*/  S2R R5, SR_CTAID.Z ;  /* 0x0000000000057919 */ /* 0x000ee20000002700 */
[----:B0-----:R-:W-:Y:S02]  /*0090*/  IADD3 R7, PT, PT, R12, -0x1, RZ ;  /* 0xffffffff0c077810 */ /* 0x001fe40007ffe0ff */
[----:B--2---:R-:W-:Y:S01]  /*00a0*/  IADD3 R8, PT, PT, R14, -0x1, RZ ;  /* 0xffffffff0e087810 */ /* 0x004fe20007ffe0ff */
[----:B----4-:R-:W-:-:S02]  /*00b0*/  VIADD R6, R10, 0xffffffff ;  /* 0xffffffff0a067836 */ /* 0x010fc40000000000 */
[----:B-----5:R-:W-:Y:S02]  /*00c0*/  IMAD R3, R0, 0x8, R7 ;  /* 0x0000000800037824 */ /* 0x020fe400078e0207 */
[----:B-1----:R-:W-:Y:S01]  /*00d0*/  IMAD R0, R9, 0x8, R8 ;  /* 0x0000000809007824 */ /* 0x002fe200078e0208 */
[----:B---3--:R-:W-:-:S04]  /*00e0*/  LEA R2, R5, R6, 0x3 ;  /* 0x0000000605027211 */ /* 0x008fc800078e18ff */
[----:B------:R-:W-:-:S04]  /*00f0*/  VIMNMX3.U32 R4, R2, R3, R0, !PT ;  /* 0x000000030204720f */ /* 0x000fc80007800000 */
[----:B------:R-:W-:-:S13]  /*0100*/  ISETP.GE.U32.AND P1, PT, R4, UR7, PT ;  /* 0x0000000704007c0c */ /* 0x000fda000bf26070 */
[----:B------:R-:W0:Y:S01]  /*0110*/  @!P1 LDC.64 R4, c[0x0][0x380] ;  /* 0x0000e000ff049b82 */ /* 0x000e220000000a00 */
[----:B------:R-:W-:-:S04]  /*0120*/  @!P1 IMAD R9, R2, UR7, R3 ;  /* 0x0000000702099c24 */ /* 0x000fc8000f8e0203 */
[----:B------:R-:W-:-:S04]  /*0130*/  @!P1 IMAD R9, R9, UR7, R0 ;  /* 0x0000000709099c24 */ /* 0x000fc8000f8e0200 */
[----:B0-----:R-:W-:-:S06]  /*0140*/  @!P1 IMAD.WIDE.U32 R4, R9, 0x4, R4 ;  /* 0x0000000409049825 */ /* 0x001fcc00078e0004 */
[----:B------:R-:W2:Y:S01]  /*0150*/  @!P1 LDG.E R5, desc[UR8][R4.64] ;  /* 0x0000000804059981 */ /* 0x000ea2000c1e1900 */
[----:B------:R-:W0:Y:S01]  /*0160*/  S2UR UR5, SR_CgaCtaId ;  /* 0x00000000000579c3 */ /* 0x000e220000008800 */
[----:B------:R-:W-:Y:S01]  /*0170*/  UMOV UR4, 0x400 ;  /* 0x0000040000047882 */ /* 0x000fe20000000000 */
[----:B------:R-:W-:Y:S01]  /*0180*/  ISETP.NE.AND P0, PT, R3, RZ, PT ;  /* 0x000000ff0300720c */ /* 0x000fe20003f05270 */
[----:B------:R-:W-:-:S03]  /*0190*/  UIADD3 UR6, UPT, UPT, UR7, -0x1, URZ ;  /* 0xffffffff07067890 */ /* 0x000fc6000fffe0ff */
[----:B------:R-:W-:-:S04]  /*01a0*/  ISETP.EQ.OR P0, PT, R2, RZ, !P0 ;  /* 0x000000ff0200720c */ /* 0x000fc80004702670 */
[----:B------:R-:W-:-:S04]  /*01b0*/  ISETP.GE.U32.OR P0, PT, R2, UR6, P0 ;  /* 0x0000000602007c0c */ /* 0x000fc80008706470 */
[----:B------:R-:W-:-:S04]  /*01c0*/  ISETP.GE.U32.OR P0, PT, R3, UR6, P0 ;  /* 0x0000000603007c0c */ /* 0x000fc80008706470 */
[----:B------:R-:W-:-:S04]  /*01d0*/  ISETP.EQ.OR P0, PT, R0, RZ, P0 ;  /* 0x000000ff0000720c */ /* 0x000fc80000702670 */
[----:B------:R-:W-:Y:S01]  /*01e0*/  ISETP.GE.U32.OR P0, PT, R0, UR6, P0 ;  /* 0x0000000600007c0c */ /* 0x000fe20008706470 */
[----:B0-----:R-:W-:-:S06]  /*01f0*/  ULEA UR4, UR5, UR4, 0x18 ;  /* 0x0000000405047291 */ /* 0x001fcc000f8ec0ff */
[----:B------:R-:W-:-:S04]  /*0200*/  LEA R9, R10, UR4, 0x8 ;  /* 0x000000040a097c11 */ /* 0x000fc8000f8e40ff */
[----:B------:R-:W-:-:S04]  /*0210*/  LEA R9, R12, R9, 0x5 ;  /* 0x000000090c097211 */ /* 0x000fc800078e28ff */
[----:B------:R-:W-:-:S05]  /*0220*/  LEA R10, R14, R9, 0x2 ;  /* 0x000000090e0a7211 */ /* 0x000fca00078e10ff */
[----:B--2---:R0:W-:Y:S01]  /*0230*/  @!P1 STS [R10], R5 ;  /* 0x000000050a009388 */ /* 0x0041e20000000800 */
[----:B------:R-:W-:Y:S06]  /*0240*/  BAR.SYNC.DEFER_BLOCKING 0x0 ;  /* 0x0000000000007b1d */ /* 0x000fec0000010000 */
[----:B------:R-:W-:Y:S05]  /*0250*/  @P0 EXIT ;  /* 0x000000000000094d */ /* 0x000fea0003800000 */
[----:B------:R-:W-:-:S04]  /*0260*/  VIMNMX3.U32 R6, R6, R7, R8, !PT ;  /* 0x000000070606720f */ /* 0x000fc80007800008 */
[----:B------:R-:W-:-:S13]  /*0270*/  ISETP.GT.U32.AND P0, PT, R6, 0x5, PT ;  /* 0x000000050600780c */ /* 0x000fda0003f04070 */
[----:B------:R-:W-:Y:S05]  /*0280*/  @P0 EXIT ;  /* 0x000000000000094d */ /* 0x000fea0003800000 */
[----:B------:R-:W1:Y:S01]  /*0290*/  LDC.64 R8, c[0x0][0x398] ;  /* 0x0000e600ff087b82 */ /* 0x000e620000000a00 */
[----:B------:R-:W2:Y:S04]  /*02a0*/  LDS R14, [R10+-0x4] ;  /* 0xfffffc000a0e7984 */ /* 0x000ea80000000800 */
[----:B------:R-:W3:Y:S03]  /*02b0*/  LDS R12, [R10] ;  /* 0x000000000a0c7984 */ /* 0x000ee60000000800 */
[----:B0-----:R-:W0:Y:S01]  /*02c0*/  LDC.64 R4, c[0x0][0x388] ;  /* 0x0000e200ff047b82 */ /* 0x001e220000000a00 */
[----:B------:R-:W4:Y:S04]  /*02d0*/  LDS R13, [R10+0x4] ;  /* 0x000004000a0d7984 */ /* 0x000f280000000800 */
[----:B------:R-:W5:Y:S04]  /*02e0*/  LDS R15, [R10+-0x20] ;  /* 0xffffe0000a0f7984 */ /* 0x000f680000000800 */
[----:B------:R-:W5:Y:S04]  /*02f0*/  LDS R17, [R10+0x20] ;  /* 0x000020000a117984 */ /* 0x000f680000000800 */
[----:B------:R-:W5:Y:S04]  /*0300*/  LDS R19, [R10+-0x100] ;  /* 0xffff00000a137984 */ /* 0x000f680000000800 */
[----:B-1----:R-:W2:Y:S04]  /*0310*/  LDG.E R11, desc[UR8][R8.64+0x4] ;  /* 0x00000408080b7981 */ /* 0x002ea8000c1e1900 */
[----:B------:R-:W3:Y:S04]  /*0320*/  LDG.E R7, desc[UR8][R8.64] ;  /* 0x0000000808077981 */ /* 0x000ee8000c1e1900 */
[----:B------:R-:W4:Y:S04]  /*0330*/  LDG.E R16, desc[UR8][R8.64+0x8] ;  /* 0x0000080808107981 */ /* 0x000f28000c1e1900 */
[----:B------:R-:W5:Y:S04]  /*0340*/  LDG.E R18, desc[UR8][R8.64+0xc] ;  /* 0x00000c0808127981 */ /* 0x000f68000c1e1900 */
[----:B------:R-:W5:Y:S04]  /*0350*/  LDG.E R20, desc[UR8][R8.64+0x10] ;  /* 0x0000100808147981 */ /* 0x000f68000c1e1900 */
[----:B------:R-:W5:Y:S04]  /*0360*/  LDG.E R22, desc[UR8][R8.64+0x14] ;  /* 0x0000140808167981 */ /* 0x000f68000c1e1900 */
[----:B------:R-:W5:Y:S01]  /*0370*/  LDG.E R6, desc[UR8][R8.64+0x18] ;  /* 0x0000180808067981 */ /* 0x000f62000c1e1900 */
[----:B------:R-:W-:-:S03]  /*0380*/  IMAD R3, R2, UR7, R3 ;  /* 0x0000000702037c24 */ /* 0x000fc6000f8e0203 */
[----:B------:R-:W1:Y:S01]  /*0390*/  LDS R21, [R10+0x100] ;  /* 0x000100000a157984 */ /* 0x000e620000000800 */
[----:B------:R-:W-:-:S04]  /*03a0*/  IMAD R3, R3, UR7, R0 ;  /* 0x0000000703037c24 */ /* 0x000fc8000f8e0200 */
[----:B0-----:R-:W-:-:S04]  /*03b0*/  IMAD.WIDE.U32 R4, R3, 0x4, R4 ;  /* 0x0000000403047825 */ /* 0x001fc800078e0004 */
[----:B--2---:R-:W-:-:S04]  /*03c0*/  FMUL R14, R11, R14 ;  /* 0x0000000e0b0e7220 */ /* 0x004fc80000400000 */
[----:B---3--:R-:W-:-:S04]  /*03d0*/  FFMA R7, R7, R12, R14 ;  /* 0x0000000c07077223 */ /* 0x008fc8000000000e */
[----:B----4-:R-:W-:-:S04]  /*03e0*/  FFMA R7, R16, R13, R7 ;  /* 0x0000000d10077223 */ /* 0x010fc80000000007 */
[----:B-----5:R-:W-:-:S04]  /*03f0*/  FFMA R7, R18, R15, R7 ;  /* 0x0000000f12077223 */ /* 0x020fc80000000007 */
[----:B------:R-:W-:-:S04]  /*0400*/  FFMA R7, R20, R17, R7 ;  /* 0x0000001114077223 */ /* 0x000fc80000000007 */
[----:B------:R-:W-:-:S04]  /*0410*/  FFMA R7, R22, R19, R7 ;  /* 0x0000001316077223 */ /* 0x000fc80000000007 */
[----:B-1----:R-:W-:-:S05]  /*0420*/  FFMA R7, R6, R21, R7 ;  /* 0x0000001506077223 */ /* 0x002fca0000000007 */
[----:B------:R-:W-:Y:S01]  /*0430*/  STG.E desc[UR8][R4.64], R7 ;  /* 0x0000000704007986 */ /* 0x000fe2000c101908 */
[----:B------:R-:W-:Y:S05]  /*0440*/  EXIT ;  /* 0x000000000000794d */ /* 0x000fea0003800000 */
.L_x_4:
        /* <DEDUP_REMOVED lines=11> */
.L_x_8:


//--------------------- .nv.shared.reserved.0     --------------------------
	.section	.nv.shared.reserved.0,"aw",@nobits
	.weak		__nv_reservedSMEM_offset_0_alias
	.size		__nv_reservedSMEM_offset_0_alias, 0, 64
	.other		__nv_reservedSMEM_offset_0_alias,@"STO_CUDA_RESERVED_SHARED STV_DEFAULT"
__nv_reservedSMEM_offset_0_alias:
	.zero		0
	.zero		64


//--------------------- .nv.global                --------------------------
	.section	.nv.global,"aw",@nobits
.nv.global:
	.type		_ZN34_INTERNAL_8090c3ce_4_k_cu_0bb3690b6thrust24THRUST_300001_SM_1000_NS3seqE,@object
	.size		_ZN34_INTERNAL_8090c3ce_4_k_cu_0bb3690b6thrust24THRUST_300001_SM_1000_NS3seqE,(_ZN34_INTERNAL_8090c3ce_4_k_cu_0bb3690b4cuda3std3__48in_placeE - _ZN34_INTERNAL_8090c3ce_4_k_cu_0bb3690b6thrust24THRUST_300001_SM_1000_NS3seqE)
_ZN34_INTERNAL_8090c3ce_4_k_cu_0bb3690b6thrust24THRUST_300001_SM_1000_NS3seqE:
	.zero		1
	.type		_ZN34_INTERNAL_8090c3ce_4_k_cu_0bb3690b4cuda3std3__48in_placeE,@object
	.size		_ZN34_INTERNAL_8090c3ce_4_k_cu_0bb3690b4cuda3std3__48in_placeE,(_ZN34_INTERNAL_8090c3ce_4_k_cu_0bb3690b4cuda3std6ranges3__45__cpo4sizeE - _ZN34_INTERNAL_8090c3ce_4_k_cu_0bb3690b4cuda3std3__48in_placeE)
_ZN34_INTERNAL_8090c3ce_4_k_cu_0bb3690b4cuda3std3__48in_placeE:
	.zero		1
	.type		_ZN34_INTERNAL_8090c3ce_4_k_cu_0bb3690b4cuda3std6ranges3__45__cpo4sizeE,@object
	.size		_ZN34_INTERNAL_8090c3ce_4_k_cu_0bb3690b4cuda3std6ranges3__45__cpo4sizeE,(_ZN34_INTERNAL_8090c3ce_4_k_cu_0bb3690b6thrust24THRUST_300001_SM_1000_NS12placeholders2_3E - _ZN34_INTERNAL_8090c3ce_4_k_cu_0bb3690b4cuda3std6ranges3__45__cpo4sizeE)
_ZN34_INTERNAL_8090c3ce_4_k_cu_0bb3690b4cuda3std6ranges3__45__cpo4sizeE:
	.zero		1
	.type		_ZN34_INTERNAL_8090c3ce_4_k_cu_0bb3690b6thrust24THRUST_300001_SM_1000_NS12placeholders2_3E,@object
	.size		_ZN34_INTERNAL_8090c3ce_4_k_cu_0bb3690b6thrust24THRUST_300001_SM_1000_NS12placeholders2_3E,(_ZN34_INTERNAL_8090c3ce_4_k_cu_0bb3690b4cuda3std3__45__cpo6cbeginE - _ZN34_INTERNAL_8090c3ce_4_k_cu_0bb3690b6thrust24THRUST_300001_SM_1000_NS12placeholders2_3E)
_ZN34_INTERNAL_8090c3ce_4_k_cu_0bb3690b6thrust24THRUST_300001_SM_1000_NS12placeholders2_3E:
	.zero		1
	.type		_ZN34_INTERNAL_8090c3ce_4_k_cu_0bb3690b4cuda3std3__45__cpo6cbeginE,@object
	.size		_ZN34_INTERNAL_8090c3ce_4_k_cu_0bb3690b4cuda3std3__45__cpo6cbeginE,(_ZN34_INTERNAL_8090c3ce_4_k_cu_0bb3690b4cuda3std6ranges3__45__cpo6cbeginE - _ZN34_INTERNAL_8090c3ce_4_k_cu_0bb3690b4cuda3std3__45__cpo6cbeginE)
_ZN34_INTERNAL_8090c3ce_4_k_cu_0bb3690b4cuda3std3__45__cpo6cbeginE:
	.zero		1
	.type		_ZN34_INTERNAL_8090c3ce_4_k_cu_0bb3690b4cuda3std6ranges3__45__cpo6cbeginE,@object
	.size		_ZN34_INTERNAL_8090c3ce_4_k_cu_0bb3690b4cuda3std6ranges3__45__cpo6cbeginE,(_ZN34_INTERNAL_8090c3ce_4_k_cu_0bb3690b6thrust24THRUST_300001_SM_1000_NS12placeholders2_7E - _ZN34_INTERNAL_8090c3ce_4_k_cu_0bb3690b4cuda3std6ranges3__45__cpo6cbeginE)
_ZN34_INTERNAL_8090c3ce_4_k_cu_0bb3690b4cuda3std6ranges3__45__cpo6cbeginE:
	.zero		1
	.type		_ZN34_INTERNAL_8090c3ce_4_k_cu_0bb3690b6thrust24THRUST_300001_SM_1000_NS12placeholders2_7E,@object
	.size		_ZN34_INTERNAL_8090c3ce_4_k_cu_0bb3690b6thrust24THRUST_300001_SM_1000_NS12placeholders2_7E,(_ZN34_INTERNAL_8090c3ce_4_k_cu_0bb3690b4cuda3std3__45__cpo7crbeginE - _ZN34_INTERNAL_8090c3ce_4_k_cu_0bb3690b6thrust24THRUST_300001_SM_1000_NS12placeholders2_7E)
_ZN34_INTERNAL_8090c3ce_4_k_cu_0bb3690b6thrust24THRUST_300001_SM_1000_NS12placeholders2_7E:
	.zero		1
	.type		_ZN34_INTERNAL_8090c3ce_4_k_cu_0bb3690b4cuda3std3__45__cpo7crbeginE,@object
	.size		_ZN34_INTERNAL_8090c3ce_4_k_cu_0bb3690b4cuda3std3__45__cpo7crbeginE,(_ZN34_INTERNAL_8090c3ce_4_k_cu_0bb3690b4cuda3std6ranges3__45__cpo4nextE - _ZN34_INTERNAL_8090c3ce_4_k_cu_0bb3690b4cuda3std3__45__cpo7crbeginE)
_ZN34_INTERNAL_8090c3ce_4_k_cu_0bb3690b4cuda3std3__45__cpo7crbeginE:
	.zero		1
	.type		_ZN34_INTERNAL_8090c3ce_4_k_cu_0bb3690b4cuda3std6ranges3__45__cpo4nextE,@object
	.size		_ZN34_INTERNAL_8090c3ce_4_k_cu_0bb3690b4cuda3std6ranges3__45__cpo4nextE,(_ZN34_INTERNAL_8090c3ce_4_k_cu_0bb3690b4cuda3std6ranges3__45__cpo4swapE - _ZN34_INTERNAL_8090c3ce_4_k_cu_0bb3690b4cuda3std6ranges3__45__cpo4nextE)
_ZN34_INTERNAL_8090c3ce_4_k_cu_0bb3690b4cuda3std6ranges3__45__cpo4nextE:
	.zero		1
	.type		_ZN34_INTERNAL_8090c3ce_4_k_cu_0bb3690b4cuda3std6ranges3__45__cpo4swapE,@object
	.size		_ZN34_INTERNAL_8090c3ce_4_k_cu_0bb3690b4cuda3std6ranges3__45__cpo4swapE,(_ZN34_INTERNAL_8090c3ce_4_k_cu_0bb3690b6thrust24THRUST_300001_SM_1000_NS8cuda_cub10par_nosyncE - _ZN34_INTERNAL_8090c3ce_4_k_cu_0bb3690b4cuda3std6ranges3__45__cpo4swapE)
_ZN34_INTERNAL_8090c3ce_4_k_cu_0bb3690b4cuda3std6ranges3__45__cpo4swapE:
	.zero		1
	.type		_ZN34_INTERNAL_8090c3ce_4_k_cu_0bb3690b6thrust24THRUST_300001_SM_1000_NS8cuda_cub10par_nosyncE,@object
	.size		_ZN34_INTERNAL_8090c3ce_4_k_cu_0bb3690b6thrust24THRUST_300001_SM_1000_NS8cuda_cub10par_nosyncE,(_ZN34_INTERNAL_8090c3ce_4_k_cu_0bb3690b6thrust24THRUST_300001_SM_1000_NS12placeholders2_9E - _ZN34_INTERNAL_8090c3ce_4_k_cu_0bb3690b6thrust24THRUST_300001_SM_1000_NS8cuda_cub10par_nosyncE)
_ZN34_INTERNAL_8090c3ce_4_k_cu_0bb3690b6thrust24THRUST_300001_SM_1000_NS8cuda_cub10par_nosyncE:
	.zero		1
	.type		_ZN34_INTERNAL_8090c3ce_4_k_cu_0bb3690b6thrust24THRUST_300001_SM_1000_NS12placeholders2_9E,@object
	.size		_ZN34_INTERNAL_8090c3ce_4_k_cu_0bb3690b6thrust24THRUST_300001_SM_1000_NS12placeholders2_9E,(_ZN34_INTERNAL_8090c3ce_4_k_cu_0bb3690b4cuda3std3__436_GLOBAL__N__8090c3ce_4_k_cu_0bb3690b6ignoreE - _ZN34_INTERNAL_8090c3ce_4_k_cu_0bb3690b6thrust24THRUST_300001_SM_1000_NS12placeholders2_9E)
_ZN34_INTERNAL_8090c3ce_4_k_cu_0bb3690b6thrust24THRUST_300001_SM_1000_NS12placeholders2_9E:
	.zero		1
	.type		_ZN34_INTERNAL_8090c3ce_4_k_cu_0bb3690b4cuda3std3__436_GLOBAL__N__8090c3ce_4_k_cu_0bb3690b6ignoreE,@object
	.size		_ZN34_INTERNAL_8090c3ce_4_k_cu_0bb3690b4cuda3std3__436_GLOBAL__N__8090c3ce_4_k_cu_0bb3690b6ignoreE,(_ZN34_INTERNAL_8090c3ce_4_k_cu_0bb3690b4cuda3std6ranges3__45__cpo4dataE - _ZN34_INTERNAL_8090c3ce_4_k_cu_0bb3690b4cuda3std3__436_GLOBAL__N__8090c3ce_4_k_cu_0bb3690b6ignoreE)
_ZN34_INTERNAL_8090c3ce_4_k_cu_0bb3690b4cuda3std3__436_GLOBAL__N__8090c3ce_4_k_cu_0bb3690b6ignoreE:
	.zero		1
	.type		_ZN34_INTERNAL_8090c3ce_4_k_cu_0bb3690b4cuda3std6ranges3__45__cpo4dataE,@object
	.size		_ZN34_INTERNAL_8090c3ce_4_k_cu_0bb3690b4cuda3std6ranges3__45__cpo4dataE,(_ZN34_INTERNAL_8090c3ce_4_k_cu_0bb3690b6thrust24THRUST_300001_SM_1000_NS12placeholders2_1E - _ZN34_INTERNAL_8090c3ce_4_k_cu_0bb3690b4cuda3std6ranges3__45__cpo4dataE)
_ZN34_INTERNAL_8090c3ce_4_k_cu_0bb3690b4cuda3std6ranges3__45__cpo4dataE:
	.zero		1
	.type		_ZN34_INTERNAL_8090c3ce_4_k_cu_0bb3690b6thrust24THRUST_300001_SM_1000_NS12placeholders2_1E,@object
	.size		_ZN34_INTERNAL_8090c3ce_4_k_cu_0bb3690b6thrust24THRUST_300001_SM_1000_NS12placeholders2_1E,(_ZN34_INTERNAL_8090c3ce_4_k_cu_0bb3690b4cuda3std3__45__cpo5beginE - _ZN34_INTERNAL_8090c3ce_4_k_cu_0bb3690b6thrust24THRUST_300001_SM_1000_NS12placeholders2_1E)
_ZN34_INTERNAL_8090c3ce_4_k_cu_0bb3690b6thrust24THRUST_300001_SM_1000_NS12placeholders2_1E:
	.zero		1
	.type		_ZN34_INTERNAL_8090c3ce_4_k_cu_0bb3690b4cuda3std3__45__cpo5beginE,@object
	.size		_ZN34_INTERNAL_8090c3ce_4_k_cu_0bb3690b4cuda3std3__45__cpo5beginE,(_ZN34_INTERNAL_8090c3ce_4_k_cu_0bb3690b4cuda3std6ranges3__45__cpo5beginE - _ZN34_INTERNAL_8090c3ce_4_k_cu_0bb3690b4cuda3std3__45__cpo5beginE)
_ZN34_INTERNAL_8090c3ce_4_k_cu_0bb3690b4cuda3std3__45__cpo5beginE:
	.zero		1
	.type		_ZN34_INTERNAL_8090c3ce_4_k_cu_0bb3690b4cuda3std6ranges3__45__cpo5beginE,@object
	.size		_ZN34_INTERNAL_8090c3ce_4_k_cu_0bb3690b4cuda3std6ranges3__45__cpo5beginE,(_ZN34_INTERNAL_8090c3ce_4_k_cu_0bb3690b6thrust24THRUST_300001_SM_1000_NS12placeholders2_5E - _ZN34_INTERNAL_8090c3ce_4_k_cu_0bb3690b4cuda3std6ranges3__45__cpo5beginE)
_ZN34_INTERNAL_8090c3ce_4_k_cu_0bb3690b4cuda3std6ranges3__45__cpo5beginE:
	.zero		1
	.type		_ZN34_INTERNAL_8090c3ce_4_k_cu_0bb3690b6thrust24THRUST_300001_SM_1000_NS12placeholders2_5E,@object
	.size		_ZN34_INTERNAL_8090c3ce_4_k_cu_0bb3690b6thrust24THRUST_300001_SM_1000_NS12placeholders2_5E,(_ZN34_INTERNAL_8090c3ce_4_k_cu_0bb3690b4cuda3std3__45__cpo6rbeginE - _ZN34_INTERNAL_8090c3ce_4_k_cu_0bb3690b6thrust24THRUST_300001_SM_1000_NS12placeholders2_5E)
_ZN34_INTERNAL_8090c3ce_4_k_cu_0bb3690b6thrust24THRUST_300001_SM_1000_NS12placeholders2_5E:
	.zero		1
	.type		_ZN34_INTERNAL_8090c3ce_4_k_cu_0bb3690b4cuda3std3__45__cpo6rbeginE,@object
	.size		_ZN34_INTERNAL_8090c3ce_4_k_cu_0bb3690b4cuda3std3__45__cpo6rbeginE,(_ZN34_INTERNAL_8090c3ce_4_k_cu_0bb3690b4cuda3std6ranges3__45__cpo7advanceE - _ZN34_INTERNAL_8090c3ce_4_k_cu_0bb3690b4cuda3std3__45__cpo6rbeginE)
_ZN34_INTERNAL_8090c3ce_4_k_cu_0bb3690b4cuda3std3__45__cpo6rbeginE:
	.zero		1
	.type		_ZN34_INTERNAL_8090c3ce_4_k_cu_0bb3690b4cuda3std6ranges3__45__cpo7advanceE,@object
	.size		_ZN34_INTERNAL_8090c3ce_4_k_cu_0bb3690b4cuda3std6ranges3__45__cpo7advanceE,(_ZN34_INTERNAL_8090c3ce_4_k_cu_0bb3690b4cuda3std3__47nulloptE - _ZN34_INTERNAL_8090c3ce_4_k_cu_0bb3690b4cuda3std6ranges3__45__cpo7advanceE)
_ZN34_INTERNAL_8090c3ce_4_k_cu_0bb3690b4cuda3std6ranges3__45__cpo7advanceE:
	.zero		1
	.type		_ZN34_INTERNAL_8090c3ce_4_k_cu_0bb3690b4cuda3std3__47nulloptE,@object
	.size		_ZN34_INTERNAL_8090c3ce_4_k_cu_0bb3690b4cuda3std3__47nulloptE,(_ZN34_INTERNAL_8090c3ce_4_k_cu_0bb3690b4cuda3std6ranges3__45__cpo8distanceE - _ZN34_INTERNAL_8090c3ce_4_k_cu_0bb3690b4cuda3std3__47nulloptE)
_ZN34_INTERNAL_8090c3ce_4_k_cu_0bb3690b4cuda3std3__47nulloptE:
	.zero		1
	.type		_ZN34_INTERNAL_8090c3ce_4_k_cu_0bb3690b4cuda3std6ranges3__45__cpo8distanceE,@object
	.size		_ZN34_INTERNAL_8090c3ce_4_k_cu_0bb3690b4cuda3std6ranges3__45__cpo8distanceE,(_ZN34_INTERNAL_8090c3ce_4_k_cu_0bb3690b6thrust24THRUST_300001_SM_1000_NS12placeholders3_10E - _ZN34_INTERNAL_8090c3ce_4_k_cu_0bb3690b4cuda3std6ranges3__45__cpo8distanceE)
_ZN34_INTERNAL_8090c3ce_4_k_cu_0bb3690b4cuda3std6ranges3__45__cpo8distanceE:
	.zero		1
	.type		_ZN34_INTERNAL_8090c3ce_4_k_cu_0bb3690b6thrust24THRUST_300001_SM_1000_NS12placeholders3_10E,@object
	.size		_ZN34_INTERNAL_8090c3ce_4_k_cu_0bb3690b6thrust24THRUST_300001_SM_1000_NS12placeholders3_10E,(_ZN34_INTERNAL_8090c3ce_4_k_cu_0bb3690b4cuda3std3__419piecewise_constructE - _ZN34_INTERNAL_8090c3ce_4_k_cu_0bb3690b6thrust24THRUST_300001_SM_1000_NS12placeholders3_10E)
_ZN34_INTERNAL_8090c3ce_4_k_cu_0bb3690b6thrust24THRUST_300001_SM_1000_NS12placeholders3_10E:
	.zero		1
	.type		_ZN34_INTERNAL_8090c3ce_4_k_cu_0bb3690b4cuda3std3__419piecewise_constructE,@object
	.size		_ZN34_INTERNAL_8090c3ce_4_k_cu_0bb3690b4cuda3std3__419piecewise_constructE,(_ZN34_INTERNAL_8090c3ce_4_k_cu_0bb3690b4cuda3std6ranges3__45__cpo5cdataE - _ZN34_INTERNAL_8090c3ce_4_k_cu_0bb3690b4cuda3std3__419piecewise_constructE)
_ZN34_INTERNAL_8090c3ce_4_k_cu_0bb3690b4cuda3std3__419piecewise_constructE:
	.zero		1
	.type		_ZN34_INTERNAL_8090c3ce_4_k_cu_0bb3690b4cuda3std6ranges3__45__cpo5cdataE,@object
	.size		_ZN34_INTERNAL_8090c3ce_4_k_cu_0bb3690b4cuda3std6ranges3__45__cpo5cdataE,(_ZN34_INTERNAL_8090c3ce_4_k_cu_0bb3690b6thrust24THRUST_300001_SM_1000_NS12placeholders2_2E - _ZN34_INTERNAL_8090c3ce_4_k_cu_0bb3690b4cuda3std6ranges3__45__cpo5cdataE)
_ZN34_INTERNAL_8090c3ce_4_k_cu_0bb3690b4cuda3std6ranges3__45__cpo5cdataE:
	.zero		1
	.type		_ZN34_INTERNAL_8090c3ce_4_k_cu_0bb3690b6thrust24THRUST_300001_SM_1000_NS12placeholders2_2E,@object
	.size		_ZN34_INTERNAL_8090c3ce_4_k_cu_0bb3690b6thrust24THRUST_300001_SM_1000_NS12placeholders2_2E,(_ZN34_INTERNAL_8090c3ce_4_k_cu_0bb3690b4cuda3std3__45__cpo3endE - _ZN34_INTERNAL_8090c3ce_4_k_cu_0bb3690b6thrust24THRUST_300001_SM_1000_NS12placeholders2_2E)
_ZN34_INTERNAL_8090c3ce_4_k_cu_0bb3690b6thrust24THRUST_300001_SM_1000_NS12placeholders2_2E:
	.zero		1
	.type		_ZN34_INTERNAL_8090c3ce_4_k_cu_0bb3690b4cuda3std3__45__cpo3endE,@object
	.size		_ZN34_INTERNAL_8090c3ce_4_k_cu_0bb3690b4cuda3std3__45__cpo3endE,(_ZN34_INTERNAL_8090c3ce_4_k_cu_0bb3690b4cuda3std6ranges3__45__cpo3endE - _ZN34_INTERNAL_8090c3ce_4_k_cu_0bb3690b4cuda3std3__45__cpo3endE)
_ZN34_INTERNAL_8090c3ce_4_k_cu_0bb3690b4cuda3std3__45__cpo3endE:
	.zero		1
	.type		_ZN34_INTERNAL_8090c3ce_4_k_cu_0bb3690b4cuda3std6ranges3__45__cpo3endE,@object
	.size		_ZN34_INTERNAL_8090c3ce_4_k_cu_0bb3690b4cuda3std6ranges3__45__cpo3endE,(_ZN34_INTERNAL_8090c3ce_4_k_cu_0bb3690b6thrust24THRUST_300001_SM_1000_NS12placeholders2_6E - _ZN34_INTERNAL_8090c3ce_4_k_cu_0bb3690b4cuda3std6ranges3__45__cpo3endE)
_ZN34_INTERNAL_8090c3ce_4_k_cu_0bb3690b4cuda3std6ranges3__45__cpo3endE:
	.zero		1
	.type		_ZN34_INTERNAL_8090c3ce_4_k_cu_0bb3690b6thrust24THRUST_300001_SM_1000_NS12placeholders2_6E,@object
	.size		_ZN34_INTERNAL_8090c3ce_4_k_cu_0bb3690b6thrust24THRUST_300001_SM_1000_NS12placeholders2_6E,(_ZN34_INTERNAL_8090c3ce_4_k_cu_0bb3690b4cuda3std3__45__cpo4rendE - _ZN34_INTERNAL_8090c3ce_4_k_cu_0bb3690b6thrust24THRUST_300001_SM_1000_NS12placeholders2_6E)
_ZN34_INTERNAL_8090c3ce_4_k_cu_0bb3690b6thrust24THRUST_300001_SM_1000_NS12placeholders2_6E:
	.zero		1
	.type		_ZN34_INTERNAL_8090c3ce_4_k_cu_0bb3690b4cuda3std3__45__cpo4rendE,@object
	.size		_ZN34_INTERNAL_8090c3ce_4_k_cu_0bb3690b4cuda3std3__45__cpo4rendE,(_ZN34_INTERNAL_8090c3ce_4_k_cu_0bb3690b4cuda3std6ranges3__45__cpo9iter_swapE - _ZN34_INTERNAL_8090c3ce_4_k_cu_0bb3690b4cuda3std3__45__cpo4rendE)
_ZN34_INTERNAL_8090c3ce_4_k_cu_0bb3690b4cuda3std3__45__cpo4rendE:
	.zero		1
	.type		_ZN34_INTERNAL_8090c3ce_4_k_cu_0bb3690b4cuda3std6ranges3__45__cpo9iter_swapE,@object
	.size		_ZN34_INTERNAL_8090c3ce_4_k_cu_0bb3690b4cuda3std6ranges3__45__cpo9iter_swapE,(_ZN34_INTERNAL_8090c3ce_4_k_cu_0bb3690b4cuda3std3__48unexpectE - _ZN34_INTERNAL_8090c3ce_4_k_cu_0bb3690b4cuda3std6ranges3__45__cpo9iter_swapE)
_ZN34_INTERNAL_8090c3ce_4_k_cu_0bb3690b4cuda3std6ranges3__45__cpo9iter_swapE:
	.zero		1
	.type		_ZN34_INTERNAL_8090c3ce_4_k_cu_0bb3690b4cuda3std3__48unexpectE,@object
	.size		_ZN34_INTERNAL_8090c3ce_4_k_cu_0bb3690b4cuda3std3__48unexpectE,(_ZN34_INTERNAL_8090c3ce_4_k_cu_0bb3690b6thrust24THRUST_300001_SM_1000_NS8cuda_cub3parE - _ZN34_INTERNAL_8090c3ce_4_k_cu_0bb3690b4cuda3std3__48unexpectE)
_ZN34_INTERNAL_8090c3ce_4_k_cu_0bb3690b4cuda3std3__48unexpectE:
	.zero		1
	.type		_ZN34_INTERNAL_8090c3ce_4_k_cu_0bb3690b6thrust24THRUST_300001_SM_1000_NS8cuda_cub3parE,@object
	.size		_ZN34_INTERNAL_8090c3ce_4_k_cu_0bb3690b6thrust24THRUST_300001_SM_1000_NS8cuda_cub3parE,(_ZN34_INTERNAL_8090c3ce_4_k_cu_0bb3690b6thrust24THRUST_300001_SM_1000_NS12placeholders2_4E - _ZN34_INTERNAL_8090c3ce_4_k_cu_0bb3690b6thrust24THRUST_300001_SM_1000_NS8cuda_cub3parE)
_ZN34_INTERNAL_8090c3ce_4_k_cu_0bb3690b6thrust24THRUST_300001_SM_1000_NS8cuda_cub3parE:
	.zero		1
	.type		_ZN34_INTERNAL_8090c3ce_4_k_cu_0bb3690b6thrust24THRUST_300001_SM_1000_NS12placeholders2_4E,@object
	.size		_ZN34_INTERNAL_8090c3ce_4_k_cu_0bb3690b6thrust24THRUST_300001_SM_1000_NS12placeholders2_4E,(_ZN34_INTERNAL_8090c3ce_4_k_cu_0bb3690b4cuda3std3__45__cpo4cendE - _ZN34_INTERNAL_8090c3ce_4_k_cu_0bb3690b6thrust24THRUST_300001_SM_1000_NS12placeholders2_4E)
_ZN34_INTERNAL_8090c3ce_4_k_cu_0bb3690b6thrust24THRUST_300001_SM_1000_NS12placeholders2_4E:
	.zero		1
	.type		_ZN34_INTERNAL_8090c3ce_4_k_cu_0bb3690b4cuda3std3__45__cpo4cendE,@object
	.size		_ZN34_INTERNAL_8090c3ce_4_k_cu_0bb3690b4cuda3std3__45__cpo4cendE,(_ZN34_INTERNAL_8090c3ce_4_k_cu_0bb3690b4cuda3std6ranges3__45__cpo4cendE - _ZN34_INTERNAL_8090c3ce_4_k_cu_0bb3690b4cuda3std3__45__cpo4cendE)
_ZN34_INTERNAL_8090c3ce_4_k_cu_0bb3690b4cuda3std3__45__cpo4cendE:
	.zero		1
	.type		_ZN34_INTERNAL_8090c3ce_4_k_cu_0bb3690b4cuda3std6ranges3__45__cpo4cendE,@object
	.size		_ZN34_INTERNAL_8090c3ce_4_k_cu_0bb3690b4cuda3std6ranges3__45__cpo4cendE,(_ZN34_INTERNAL_8090c3ce_4_k_cu_0bb3690b4cuda3std3__420unreachable_sentinelE - _ZN34_INTERNAL_8090c3ce_4_k_cu_0bb3690b4cuda3std6ranges3__45__cpo4cendE)
_ZN34_INTERNAL_8090c3ce_4_k_cu_0bb3690b4cuda3std6ranges3__45__cpo4cendE:
	.zero		1
	.type		_ZN34_INTERNAL_8090c3ce_4_k_cu_0bb3690b4cuda3std3__420unreachable_sentinelE,@object
	.size		_ZN34_INTERNAL_8090c3ce_4_k_cu_0bb3690b4cuda3std3__420unreachable_sentinelE,(_ZN34_INTERNAL_8090c3ce_4_k_cu_0bb3690b4cuda3std6ranges3__45__cpo5ssizeE - _ZN34_INTERNAL_8090c3ce_4_k_cu_0bb3690b4cuda3std3__420unreachable_sentinelE)
_ZN34_INTERNAL_8090c3ce_4_k_cu_0bb3690b4cuda3std3__420unreachable_sentinelE:
	.zero		1
	.type		_ZN34_INTERNAL_8090c3ce_4_k_cu_0bb3690b4cuda3std6ranges3__45__cpo5ssizeE,@object
	.size		_ZN34_INTERNAL_8090c3ce_4_k_cu_0bb3690b4cuda3std6ranges3__45__cpo5ssizeE,(_ZN34_INTERNAL_8090c3ce_4_k_cu_0bb3690b6thrust24THRUST_300001_SM_1000_NS12placeholders2_8E - _ZN34_INTERNAL_8090c3ce_4_k_cu_0bb3690b4cuda3std6ranges3__45__cpo5ssizeE)
_ZN34_INTERNAL_8090c3ce_4_k_cu_0bb3690b4cuda3std6ranges3__45__cpo5ssizeE:
	.zero		1
	.type		_ZN34_INTERNAL_8090c3ce_4_k_cu_0bb3690b6thrust24THRUST_300001_SM_1000_NS12placeholders2_8E,@object
	.size		_ZN34_INTERNAL_8090c3ce_4_k_cu_0bb3690b6thrust24THRUST_300001_SM_1000_NS12placeholders2_8E,(_ZN34_INTERNAL_8090c3ce_4_k_cu_0bb3690b4cuda3std3__45__cpo5crendE - _ZN34_INTERNAL_8090c3ce_4_k_cu_0bb3690b6thrust24THRUST_300001_SM_1000_NS12placeholders2_8E)
_ZN34_INTERNAL_8090c3ce_4_k_cu_0bb3690b6thrust24THRUST_300001_SM_1000_NS12placeholders2_8E:
	.zero		1
	.type		_ZN34_INTERNAL_8090c3ce_4_k_cu_0bb3690b4cuda3std3__45__cpo5crendE,@object
	.size		_ZN34_INTERNAL_8090c3ce_4_k_cu_0bb3690b4cuda3std3__45__cpo5crendE,(_ZN34_INTERNAL_8090c3ce_4_k_cu_0bb3690b4cuda3std6ranges3__45__cpo4prevE - _ZN34_INTERNAL_8090c3ce_4_k_cu_0bb3690b4cuda3std3__45__cpo5crendE)
_ZN34_INTERNAL_8090c3ce_4_k_cu_0bb3690b4cuda3std3__45__cpo5crendE:
	.zero		1
	.type		_ZN34_INTERNAL_8090c3ce_4_k_cu_0bb3690b4cuda3std6ranges3__45__cpo4prevE,@object
	.size		_ZN34_INTERNAL_8090c3ce_4_k_cu_0bb3690b4cuda3std6ranges3__45__cpo4prevE,(_ZN34_INTERNAL_8090c3ce_4_k_cu_0bb3690b4cuda3std6ranges3__45__cpo9iter_moveE - _ZN34_INTERNAL_8090c3ce_4_k_cu_0bb3690b4cuda3std6ranges3__45__cpo4prevE)
_ZN34_INTERNAL_8090c3ce_4_k_cu_0bb3690b4cuda3std6ranges3__45__cpo4prevE:
	.zero		1
	.type		_ZN34_INTERNAL_8090c3ce_4_k_cu_0bb3690b4cuda3std6ranges3__45__cpo9iter_moveE,@object
	.size		_ZN34_INTERNAL_8090c3ce_4_k_cu_0bb3690b4cuda3std6ranges3__45__cpo9iter_moveE,(_ZN34_INTERNAL_8090c3ce_4_k_cu_0bb3690b6thrust24THRUST_300001_SM_1000_NS6system6detail10sequential3seqE - _ZN34_INTERNAL_8090c3ce_4_k_cu_0bb3690b4cuda3std6ranges3__45__cpo9iter_moveE)
_ZN34_INTERNAL_8090c3ce_4_k_cu_0bb3690b4cuda3std6ranges3__45__cpo9iter_moveE:
	.zero		1
	.type		_ZN34_INTERNAL_8090c3ce_4_k_cu_0bb3690b6thrust24THRUST_300001_SM_1000_NS6system6detail10sequential3seqE,@object
	.size		_ZN34_INTERNAL_8090c3ce_4_k_cu_0bb3690b6thrust24THRUST_300001_SM_1000_NS6system6detail10sequential3seqE,(.L_31 - _ZN34_INTERNAL_8090c3ce_4_k_cu_0bb3690b6thrust24THRUST_300001_SM_1000_NS6system6detail10sequential3seqE)
_ZN34_INTERNAL_8090c3ce_4_k_cu_0bb3690b6thrust24THRUST_300001_SM_1000_NS6system6detail10sequential3seqE:
	.zero		1
.L_31:


//--------------------- .nv.shared._Z14stencil_kernelPfS_jS_ --------------------------
	.section	.nv.shared._Z14stencil_kernelPfS_jS_,"aw",@nobits
	.sectionflags	@""
	.align	4
.nv.shared._Z14stencil_kernelPfS_jS_:
	.zero		3072


//--------------------- .nv.constant0._ZN3cub18CUB_300001_SM_10006detail8for_each13static_kernelINS2_12policy_hub_t12policy_500_tEmN6thrust24THRUST_300001_SM_1000_NS8cuda_cub20__uninitialized_fill7functorINS7_10device_ptrIfEEfEEEEvT0_T1_ --------------------------
	.section	.nv.constant0._ZN3cub18CUB_300001_SM_10006detail8for_each13static_kernelINS2_12policy_hub_t12policy_500_tEmN6thrust24THRUST_300001_SM_1000_NS8cuda_cub20__uninitialized_fill7functorINS7_10device_ptrIfEEfEEEEvT0_T1_,"a",@progbits
	.sectionflags	@""
	.align	4
.nv.constant0._ZN3cub18CUB_300001_SM_10006detail8for_each13static_kernelINS2_12policy_hub_t12policy_500_tEmN6thrust24THRUST_300001_SM_1000_NS8cuda_cub20__uninitialized_fill7functorINS7_10device_ptrIfEEfEEEEvT0_T1_:
	.zero		920


//--------------------- .nv.constant0._ZN3cub18CUB_300001_SM_10006detail11EmptyKernelIvEEvv --------------------------
	.section	.nv.constant0._ZN3cub18CUB_300001_SM_10006detail11EmptyKernelIvEEvv,"a",@progbits
	.sectionflags	@""
	.align	4
.nv.constant0._ZN3cub18CUB_300001_SM_10006detail11EmptyKernelIvEEvv:
	.zero		896


//--------------------- .nv.constant0._Z13stencil_naiveIfEvPT_S1_S1_j --------------------------
	.section	.nv.constant0._Z13stencil_naiveIfEvPT_S1_S1_j,"a",@progbits
	.sectionflags	@""
	.align	4
.nv.constant0._Z13stencil_naiveIfEvPT_S1_S1_j:
	.zero		924


//--------------------- .nv.constant0._Z14stencil_kernelPfS_jS_ --------------------------
	.section	.nv.constant0._Z14stencil_kernelPfS_jS_,"a",@progbits
	.sectionflags	@""
	.align	4
.nv.constant0._Z14stencil_kernelPfS_jS_:
	.zero		928


//--------------------- SYMBOLS --------------------------

	.type		.nv.reservedSmem.offset0,@object
	.size		.nv.reservedSmem.offset0,0x4
	.type		.nv.reservedSmem.cap,@object
	.size		.nv.reservedSmem.cap,0x4
